//
// Generated by NVIDIA NVVM Compiler
//
// Compiler Build ID: CL-36424714
// Cuda compilation tools, release 13.0, V13.0.88
// Based on NVVM 20.0.0
//

.version 9.0
.target sm_100
.address_size 64

	// .globl	_Z11gpuBgrToLabPhS_S_S_iif

.visible .entry _Z11gpuBgrToLabPhS_S_S_iif(
	.param .u64 .ptr .align 1 _Z11gpuBgrToLabPhS_S_S_iif_param_0,
	.param .u64 .ptr .align 1 _Z11gpuBgrToLabPhS_S_S_iif_param_1,
	.param .u64 .ptr .align 1 _Z11gpuBgrToLabPhS_S_S_iif_param_2,
	.param .u64 .ptr .align 1 _Z11gpuBgrToLabPhS_S_S_iif_param_3,
	.param .u32 _Z11gpuBgrToLabPhS_S_S_iif_param_4,
	.param .u32 _Z11gpuBgrToLabPhS_S_S_iif_param_5,
	.param .f32 _Z11gpuBgrToLabPhS_S_S_iif_param_6
)
{
	.reg .pred 	%p<63>;
	.reg .b16 	%rs<4>;
	.reg .b32 	%r<58>;
	.reg .b32 	%f<279>;
	.reg .b64 	%rd<15>;
	.reg .b64 	%fd<29>;

	ld.param.u64 	%rd1, [_Z11gpuBgrToLabPhS_S_S_iif_param_0];
	ld.param.u64 	%rd2, [_Z11gpuBgrToLabPhS_S_S_iif_param_1];
	ld.param.u64 	%rd3, [_Z11gpuBgrToLabPhS_S_S_iif_param_2];
	ld.param.u64 	%rd4, [_Z11gpuBgrToLabPhS_S_S_iif_param_3];
	ld.param.u32 	%r5, [_Z11gpuBgrToLabPhS_S_S_iif_param_4];
	ld.param.u32 	%r4, [_Z11gpuBgrToLabPhS_S_S_iif_param_5];
	ld.param.f32 	%f32, [_Z11gpuBgrToLabPhS_S_S_iif_param_6];
	mov.u32 	%r6, %ntid.x;
	mov.u32 	%r7, %ctaid.x;
	mov.u32 	%r8, %tid.x;
	mad.lo.s32 	%r1, %r6, %r7, %r8;
	mov.u32 	%r9, %ntid.y;
	mov.u32 	%r10, %ctaid.y;
	mov.u32 	%r11, %tid.y;
	mad.lo.s32 	%r2, %r9, %r10, %r11;
	setp.ge.s32 	%p1, %r2, %r5;
	setp.ge.s32 	%p2, %r1, %r4;
	or.pred  	%p3, %p1, %p2;
	@%p3 bra 	$L__BB0_29;
	cvta.to.global.u64 	%rd5, %rd1;
	mad.lo.s32 	%r3, %r4, %r2, %r1;
	mul.lo.s32 	%r12, %r3, 3;
	cvt.s64.s32 	%rd6, %r12;
	add.s64 	%rd7, %rd5, %rd6;
	ld.global.u8 	%rs1, [%rd7];
	cvt.rn.f64.u16 	%fd4, %rs1;
	div.rn.f64 	%fd5, %fd4, 0d406FE00000000000;
	cvt.rn.f32.f64 	%f1, %fd5;
	ld.global.u8 	%rs2, [%rd7+1];
	cvt.rn.f64.u16 	%fd6, %rs2;
	div.rn.f64 	%fd7, %fd6, 0d406FE00000000000;
	cvt.rn.f32.f64 	%f2, %fd7;
	ld.global.u8 	%rs3, [%rd7+2];
	cvt.rn.f64.u16 	%fd8, %rs3;
	div.rn.f64 	%fd9, %fd8, 0d406FE00000000000;
	cvt.rn.f32.f64 	%f3, %fd9;
	mul.f32 	%f34, %f32, 0f3F000000;
	cvt.rzi.f32.f32 	%f35, %f34;
	add.f32 	%f36, %f35, %f35;
	sub.f32 	%f37, %f32, %f36;
	abs.f32 	%f4, %f37;
	abs.f32 	%f5, %f1;
	setp.eq.f32 	%p4, %f1, 0f3F800000;
	setp.eq.f32 	%p5, %f32, 0f00000000;
	or.pred  	%p6, %p5, %p4;
	mov.f32 	%f273, 0f3F800000;
	@%p6 bra 	$L__BB0_6;
	setp.num.f32 	%p7, %f5, %f5;
	abs.f32 	%f38, %f32;
	setp.num.f32 	%p8, %f38, %f38;
	and.pred  	%p9, %p7, %p8;
	@%p9 bra 	$L__BB0_4;
	add.rn.f32 	%f273, %f1, %f32;
	bra.uni 	$L__BB0_6;
$L__BB0_4:
	setp.lt.f32 	%p10, %f5, 0f00800000;
	mul.f32 	%f40, %f5, 0f4B800000;
	selp.f32 	%f41, %f40, %f5, %p10;
	mov.b32 	%r13, %f41;
	add.s32 	%r14, %r13, -1060439283;
	and.b32  	%r15, %r14, -8388608;
	sub.s32 	%r16, %r13, %r15;
	mov.b32 	%f42, %r16;
	cvt.rn.f32.s32 	%f43, %r15;
	selp.f32 	%f44, 0fC1C00000, 0f00000000, %p10;
	fma.rn.f32 	%f45, %f43, 0f34000000, %f44;
	add.f32 	%f46, %f42, 0fBF800000;
	add.f32 	%f47, %f42, 0f3F800000;
	rcp.approx.ftz.f32 	%f48, %f47;
	add.f32 	%f49, %f46, %f46;
	mul.f32 	%f50, %f49, %f48;
	mul.f32 	%f51, %f50, %f50;
	neg.f32 	%f52, %f50;
	sub.f32 	%f53, %f46, %f50;
	add.f32 	%f54, %f53, %f53;
	fma.rn.f32 	%f55, %f52, %f46, %f54;
	mul.rn.f32 	%f56, %f48, %f55;
	fma.rn.f32 	%f57, %f51, 0f3A2C32E4, 0f3B52E7DB;
	fma.rn.f32 	%f58, %f57, %f51, 0f3C93BB73;
	fma.rn.f32 	%f59, %f58, %f51, 0f3DF6384F;
	mul.rn.f32 	%f60, %f59, %f51;
	fma.rn.f32 	%f61, %f50, 0f3FB8AA3B, %f45;
	mul.f32 	%f62, %f60, 0f40400000;
	sub.f32 	%f63, %f45, %f61;
	fma.rn.f32 	%f64, %f50, 0f3FB8AA3B, %f63;
	fma.rn.f32 	%f65, %f56, 0f3FB8AA3B, %f64;
	fma.rn.f32 	%f66, %f50, 0f32A55E34, %f65;
	fma.rn.f32 	%f67, %f62, %f56, %f66;
	fma.rn.f32 	%f68, %f60, %f50, %f67;
	add.rn.f32 	%f69, %f61, %f68;
	mul.rn.f32 	%f70, %f69, %f32;
	cvt.rni.f32.f32 	%f71, %f70;
	sub.f32 	%f72, %f70, %f71;
	neg.f32 	%f73, %f70;
	fma.rn.f32 	%f74, %f69, %f32, %f73;
	neg.f32 	%f75, %f61;
	add.rn.f32 	%f76, %f69, %f75;
	neg.f32 	%f77, %f76;
	add.rn.f32 	%f78, %f68, %f77;
	fma.rn.f32 	%f79, %f78, %f32, %f74;
	add.f32 	%f80, %f72, %f79;
	setp.gt.f32 	%p11, %f71, 0f00000000;
	selp.b32 	%r17, 0, -2097152000, %p11;
	setp.neu.f32 	%p12, %f1, 0f00000000;
	setp.neu.f32 	%p13, %f5, 0f7F800000;
	setp.lt.f32 	%p14, %f70, 0f00000000;
	selp.f32 	%f81, 0f00000000, 0f7F800000, %p14;
	abs.f32 	%f82, %f70;
	setp.gt.f32 	%p15, %f82, 0f43180000;
	cvt.rzi.s32.f32 	%r18, %f71;
	shl.b32 	%r19, %r18, 23;
	sub.s32 	%r20, %r19, %r17;
	mov.b32 	%f83, %r20;
	add.s32 	%r21, %r17, 2130706432;
	mov.b32 	%f84, %r21;
	fma.rn.f32 	%f85, %f80, 0f391FCB8E, 0f3AAF85ED;
	fma.rn.f32 	%f86, %f85, %f80, 0f3C1D9856;
	fma.rn.f32 	%f87, %f86, %f80, 0f3D6357BB;
	fma.rn.f32 	%f88, %f87, %f80, 0f3E75FDEC;
	fma.rn.f32 	%f89, %f88, %f80, 0f3F317218;
	fma.rn.f32 	%f90, %f89, %f80, 0f3F800000;
	mul.f32 	%f91, %f90, %f84;
	mul.f32 	%f92, %f91, %f83;
	selp.f32 	%f273, %f81, %f92, %p15;
	and.pred  	%p16, %p12, %p13;
	@%p16 bra 	$L__BB0_6;
	setp.neu.f32 	%p17, %f4, 0f3F800000;
	add.f32 	%f93, %f1, %f1;
	mov.b32 	%r22, %f93;
	setp.lt.f32 	%p18, %f32, 0f00000000;
	xor.b32  	%r23, %r22, 2139095040;
	selp.b32 	%r24, %r23, %r22, %p18;
	and.b32  	%r25, %r24, 2147483647;
	selp.b32 	%r26, %r25, %r24, %p17;
	mov.b32 	%f273, %r26;
$L__BB0_6:
	setp.eq.f32 	%p19, %f32, 0f00000000;
	abs.f32 	%f10, %f2;
	setp.eq.f32 	%p20, %f2, 0f3F800000;
	or.pred  	%p21, %p19, %p20;
	mov.f32 	%f274, 0f3F800000;
	@%p21 bra 	$L__BB0_11;
	setp.num.f32 	%p22, %f10, %f10;
	abs.f32 	%f95, %f32;
	setp.num.f32 	%p23, %f95, %f95;
	and.pred  	%p24, %p22, %p23;
	@%p24 bra 	$L__BB0_9;
	add.rn.f32 	%f274, %f2, %f32;
	bra.uni 	$L__BB0_11;
$L__BB0_9:
	setp.lt.f32 	%p25, %f10, 0f00800000;
	mul.f32 	%f97, %f10, 0f4B800000;
	selp.f32 	%f98, %f97, %f10, %p25;
	mov.b32 	%r27, %f98;
	add.s32 	%r28, %r27, -1060439283;
	and.b32  	%r29, %r28, -8388608;
	sub.s32 	%r30, %r27, %r29;
	mov.b32 	%f99, %r30;
	cvt.rn.f32.s32 	%f100, %r29;
	selp.f32 	%f101, 0fC1C00000, 0f00000000, %p25;
	fma.rn.f32 	%f102, %f100, 0f34000000, %f101;
	add.f32 	%f103, %f99, 0fBF800000;
	add.f32 	%f104, %f99, 0f3F800000;
	rcp.approx.ftz.f32 	%f105, %f104;
	add.f32 	%f106, %f103, %f103;
	mul.f32 	%f107, %f106, %f105;
	mul.f32 	%f108, %f107, %f107;
	neg.f32 	%f109, %f107;
	sub.f32 	%f110, %f103, %f107;
	add.f32 	%f111, %f110, %f110;
	fma.rn.f32 	%f112, %f109, %f103, %f111;
	mul.rn.f32 	%f113, %f105, %f112;
	fma.rn.f32 	%f114, %f108, 0f3A2C32E4, 0f3B52E7DB;
	fma.rn.f32 	%f115, %f114, %f108, 0f3C93BB73;
	fma.rn.f32 	%f116, %f115, %f108, 0f3DF6384F;
	mul.rn.f32 	%f117, %f116, %f108;
	fma.rn.f32 	%f118, %f107, 0f3FB8AA3B, %f102;
	mul.f32 	%f119, %f117, 0f40400000;
	sub.f32 	%f120, %f102, %f118;
	fma.rn.f32 	%f121, %f107, 0f3FB8AA3B, %f120;
	fma.rn.f32 	%f122, %f113, 0f3FB8AA3B, %f121;
	fma.rn.f32 	%f123, %f107, 0f32A55E34, %f122;
	fma.rn.f32 	%f124, %f119, %f113, %f123;
	fma.rn.f32 	%f125, %f117, %f107, %f124;
	add.rn.f32 	%f126, %f118, %f125;
	mul.rn.f32 	%f127, %f126, %f32;
	cvt.rni.f32.f32 	%f128, %f127;
	sub.f32 	%f129, %f127, %f128;
	neg.f32 	%f130, %f127;
	fma.rn.f32 	%f131, %f126, %f32, %f130;
	neg.f32 	%f132, %f118;
	add.rn.f32 	%f133, %f126, %f132;
	neg.f32 	%f134, %f133;
	add.rn.f32 	%f135, %f125, %f134;
	fma.rn.f32 	%f136, %f135, %f32, %f131;
	add.f32 	%f137, %f129, %f136;
	setp.gt.f32 	%p26, %f128, 0f00000000;
	selp.b32 	%r31, 0, -2097152000, %p26;
	setp.neu.f32 	%p27, %f2, 0f00000000;
	setp.neu.f32 	%p28, %f10, 0f7F800000;
	setp.lt.f32 	%p29, %f127, 0f00000000;
	selp.f32 	%f138, 0f00000000, 0f7F800000, %p29;
	abs.f32 	%f139, %f127;
	setp.gt.f32 	%p30, %f139, 0f43180000;
	cvt.rzi.s32.f32 	%r32, %f128;
	shl.b32 	%r33, %r32, 23;
	sub.s32 	%r34, %r33, %r31;
	mov.b32 	%f140, %r34;
	add.s32 	%r35, %r31, 2130706432;
	mov.b32 	%f141, %r35;
	fma.rn.f32 	%f142, %f137, 0f391FCB8E, 0f3AAF85ED;
	fma.rn.f32 	%f143, %f142, %f137, 0f3C1D9856;
	fma.rn.f32 	%f144, %f143, %f137, 0f3D6357BB;
	fma.rn.f32 	%f145, %f144, %f137, 0f3E75FDEC;
	fma.rn.f32 	%f146, %f145, %f137, 0f3F317218;
	fma.rn.f32 	%f147, %f146, %f137, 0f3F800000;
	mul.f32 	%f148, %f147, %f141;
	mul.f32 	%f149, %f148, %f140;
	selp.f32 	%f274, %f138, %f149, %p30;
	and.pred  	%p31, %p27, %p28;
	@%p31 bra 	$L__BB0_11;
	setp.neu.f32 	%p32, %f4, 0f3F800000;
	add.f32 	%f150, %f2, %f2;
	mov.b32 	%r36, %f150;
	setp.lt.f32 	%p33, %f32, 0f00000000;
	xor.b32  	%r37, %r36, 2139095040;
	selp.b32 	%r38, %r37, %r36, %p33;
	and.b32  	%r39, %r38, 2147483647;
	selp.b32 	%r40, %r39, %r38, %p32;
	mov.b32 	%f274, %r40;
$L__BB0_11:
	setp.eq.f32 	%p34, %f32, 0f00000000;
	abs.f32 	%f15, %f3;
	setp.eq.f32 	%p35, %f3, 0f3F800000;
	or.pred  	%p36, %p34, %p35;
	mov.f32 	%f275, 0f3F800000;
	@%p36 bra 	$L__BB0_16;
	setp.num.f32 	%p37, %f15, %f15;
	abs.f32 	%f152, %f32;
	setp.num.f32 	%p38, %f152, %f152;
	and.pred  	%p39, %p37, %p38;
	@%p39 bra 	$L__BB0_14;
	add.rn.f32 	%f275, %f3, %f32;
	bra.uni 	$L__BB0_16;
$L__BB0_14:
	setp.lt.f32 	%p40, %f15, 0f00800000;
	mul.f32 	%f154, %f15, 0f4B800000;
	selp.f32 	%f155, %f154, %f15, %p40;
	mov.b32 	%r41, %f155;
	add.s32 	%r42, %r41, -1060439283;
	and.b32  	%r43, %r42, -8388608;
	sub.s32 	%r44, %r41, %r43;
	mov.b32 	%f156, %r44;
	cvt.rn.f32.s32 	%f157, %r43;
	selp.f32 	%f158, 0fC1C00000, 0f00000000, %p40;
	fma.rn.f32 	%f159, %f157, 0f34000000, %f158;
	add.f32 	%f160, %f156, 0fBF800000;
	add.f32 	%f161, %f156, 0f3F800000;
	rcp.approx.ftz.f32 	%f162, %f161;
	add.f32 	%f163, %f160, %f160;
	mul.f32 	%f164, %f163, %f162;
	mul.f32 	%f165, %f164, %f164;
	neg.f32 	%f166, %f164;
	sub.f32 	%f167, %f160, %f164;
	add.f32 	%f168, %f167, %f167;
	fma.rn.f32 	%f169, %f166, %f160, %f168;
	mul.rn.f32 	%f170, %f162, %f169;
	fma.rn.f32 	%f171, %f165, 0f3A2C32E4, 0f3B52E7DB;
	fma.rn.f32 	%f172, %f171, %f165, 0f3C93BB73;
	fma.rn.f32 	%f173, %f172, %f165, 0f3DF6384F;
	mul.rn.f32 	%f174, %f173, %f165;
	fma.rn.f32 	%f175, %f164, 0f3FB8AA3B, %f159;
	mul.f32 	%f176, %f174, 0f40400000;
	sub.f32 	%f177, %f159, %f175;
	fma.rn.f32 	%f178, %f164, 0f3FB8AA3B, %f177;
	fma.rn.f32 	%f179, %f170, 0f3FB8AA3B, %f178;
	fma.rn.f32 	%f180, %f164, 0f32A55E34, %f179;
	fma.rn.f32 	%f181, %f176, %f170, %f180;
	fma.rn.f32 	%f182, %f174, %f164, %f181;
	add.rn.f32 	%f183, %f175, %f182;
	mul.rn.f32 	%f184, %f183, %f32;
	cvt.rni.f32.f32 	%f185, %f184;
	sub.f32 	%f186, %f184, %f185;
	neg.f32 	%f187, %f184;
	fma.rn.f32 	%f188, %f183, %f32, %f187;
	neg.f32 	%f189, %f175;
	add.rn.f32 	%f190, %f183, %f189;
	neg.f32 	%f191, %f190;
	add.rn.f32 	%f192, %f182, %f191;
	fma.rn.f32 	%f193, %f192, %f32, %f188;
	add.f32 	%f194, %f186, %f193;
	setp.gt.f32 	%p41, %f185, 0f00000000;
	selp.b32 	%r45, 0, -2097152000, %p41;
	setp.neu.f32 	%p42, %f3, 0f00000000;
	setp.neu.f32 	%p43, %f15, 0f7F800000;
	setp.lt.f32 	%p44, %f184, 0f00000000;
	selp.f32 	%f195, 0f00000000, 0f7F800000, %p44;
	abs.f32 	%f196, %f184;
	setp.gt.f32 	%p45, %f196, 0f43180000;
	cvt.rzi.s32.f32 	%r46, %f185;
	shl.b32 	%r47, %r46, 23;
	sub.s32 	%r48, %r47, %r45;
	mov.b32 	%f197, %r48;
	add.s32 	%r49, %r45, 2130706432;
	mov.b32 	%f198, %r49;
	fma.rn.f32 	%f199, %f194, 0f391FCB8E, 0f3AAF85ED;
	fma.rn.f32 	%f200, %f199, %f194, 0f3C1D9856;
	fma.rn.f32 	%f201, %f200, %f194, 0f3D6357BB;
	fma.rn.f32 	%f202, %f201, %f194, 0f3E75FDEC;
	fma.rn.f32 	%f203, %f202, %f194, 0f3F317218;
	fma.rn.f32 	%f204, %f203, %f194, 0f3F800000;
	mul.f32 	%f205, %f204, %f198;
	mul.f32 	%f206, %f205, %f197;
	selp.f32 	%f275, %f195, %f206, %p45;
	and.pred  	%p46, %p42, %p43;
	@%p46 bra 	$L__BB0_16;
	setp.neu.f32 	%p47, %f4, 0f3F800000;
	add.f32 	%f207, %f3, %f3;
	mov.b32 	%r50, %f207;
	setp.lt.f32 	%p48, %f32, 0f00000000;
	xor.b32  	%r51, %r50, 2139095040;
	selp.b32 	%r52, %r51, %r50, %p48;
	and.b32  	%r53, %r52, 2147483647;
	selp.b32 	%r54, %r53, %r52, %p47;
	mov.b32 	%f275, %r54;
$L__BB0_16:
	cvt.f64.f32 	%fd10, %f275;
	mul.f64 	%fd11, %fd10, 0d3FDA65A14488C60D;
	cvt.f64.f32 	%fd12, %f274;
	fma.rn.f64 	%fd13, %fd12, 0d3FD6E297396D0918, %fd11;
	cvt.f64.f32 	%fd14, %f273;
	fma.rn.f64 	%fd15, %fd14, 0d3FC71819D2391D58, %fd13;
	cvt.rn.f32.f64 	%f208, %fd15;
	mul.f64 	%fd16, %fd10, 0d3FCB38CDA6E75FF6;
	fma.rn.f64 	%fd17, %fd12, 0d3FE6E297396D0918, %fd16;
	fma.rn.f64 	%fd18, %fd14, 0d3FB279AAE6C8F755, %fd17;
	cvt.rn.f32.f64 	%f20, %fd18;
	mul.f64 	%fd19, %fd10, 0d3F93CC4AC6CDAF4B;
	fma.rn.f64 	%fd20, %fd12, 0d3FBE836EB4E98138, %fd19;
	fma.rn.f64 	%fd21, %fd14, 0d3FEE68427418D691, %fd20;
	cvt.rn.f32.f64 	%f209, %fd21;
	cvt.f64.f32 	%fd22, %f208;
	div.rn.f64 	%fd23, %fd22, 0d3FEE6A22B3892EE8;
	cvt.rn.f32.f64 	%f21, %fd23;
	cvt.f64.f32 	%fd24, %f209;
	div.rn.f64 	%fd25, %fd24, 0d3FF16B8950763A19;
	cvt.rn.f32.f64 	%f22, %fd25;
	setp.leu.f32 	%p49, %f21, 0f3C1118C2;
	@%p49 bra 	$L__BB0_18;
	abs.f32 	%f210, %f21;
	lg2.approx.f32 	%f211, %f210;
	mul.f32 	%f212, %f211, 0fBF2AAAAB;
	ex2.approx.ftz.f32 	%f213, %f212;
	mul.f32 	%f214, %f210, %f213;
	neg.f32 	%f215, %f214;
	mul.f32 	%f216, %f213, %f215;
	fma.rn.f32 	%f217, %f214, %f216, 0f3F800000;
	mul.f32 	%f218, %f217, 0f3EAAAAAB;
	fma.rn.f32 	%f219, %f214, %f218, %f214;
	add.f32 	%f220, %f21, %f21;
	setp.eq.f32 	%p50, %f220, %f21;
	selp.f32 	%f276, %f220, %f219, %p50;
	bra.uni 	$L__BB0_19;
$L__BB0_18:
	fma.rn.f32 	%f276, %f21, 0f40F92F68, 0f3E0D3DCB;
$L__BB0_19:
	setp.leu.f32 	%p51, %f20, 0f3C1118C2;
	@%p51 bra 	$L__BB0_21;
	abs.f32 	%f221, %f20;
	lg2.approx.f32 	%f222, %f221;
	mul.f32 	%f223, %f222, 0fBF2AAAAB;
	ex2.approx.ftz.f32 	%f224, %f223;
	mul.f32 	%f225, %f221, %f224;
	neg.f32 	%f226, %f225;
	mul.f32 	%f227, %f224, %f226;
	fma.rn.f32 	%f228, %f225, %f227, 0f3F800000;
	mul.f32 	%f229, %f228, 0f3EAAAAAB;
	fma.rn.f32 	%f230, %f225, %f229, %f225;
	add.f32 	%f231, %f20, %f20;
	setp.eq.f32 	%p52, %f231, %f20;
	selp.f32 	%f277, %f231, %f230, %p52;
	bra.uni 	$L__BB0_22;
$L__BB0_21:
	fma.rn.f32 	%f277, %f20, 0f40F92F68, 0f3E0D3DCB;
$L__BB0_22:
	setp.leu.f32 	%p53, %f22, 0f3C1118C2;
	@%p53 bra 	$L__BB0_24;
	abs.f32 	%f232, %f22;
	lg2.approx.f32 	%f233, %f232;
	mul.f32 	%f234, %f233, 0fBF2AAAAB;
	ex2.approx.ftz.f32 	%f235, %f234;
	mul.f32 	%f236, %f232, %f235;
	neg.f32 	%f237, %f236;
	mul.f32 	%f238, %f235, %f237;
	fma.rn.f32 	%f239, %f236, %f238, 0f3F800000;
	mul.f32 	%f240, %f239, 0f3EAAAAAB;
	fma.rn.f32 	%f241, %f236, %f240, %f236;
	add.f32 	%f242, %f22, %f22;
	setp.eq.f32 	%p54, %f242, %f22;
	selp.f32 	%f278, %f242, %f241, %p54;
	bra.uni 	$L__BB0_25;
$L__BB0_24:
	fma.rn.f32 	%f278, %f22, 0f40F92F68, 0f3E0D3DCB;
$L__BB0_25:
	setp.leu.f32 	%p55, %f20, 0f3C1118C2;
	@%p55 bra 	$L__BB0_27;
	abs.f32 	%f243, %f20;
	lg2.approx.f32 	%f244, %f243;
	mul.f32 	%f245, %f244, 0fBF2AAAAB;
	ex2.approx.ftz.f32 	%f246, %f245;
	mul.f32 	%f247, %f243, %f246;
	neg.f32 	%f248, %f247;
	mul.f32 	%f249, %f246, %f248;
	fma.rn.f32 	%f250, %f247, %f249, 0f3F800000;
	mul.f32 	%f251, %f250, 0f3EAAAAAB;
	fma.rn.f32 	%f252, %f247, %f251, %f247;
	add.f32 	%f253, %f20, %f20;
	setp.eq.f32 	%p56, %f253, %f20;
	selp.f32 	%f254, %f253, %f252, %p56;
	mul.f32 	%f255, %f254, 0f42E80000;
	cvt.f64.f32 	%fd27, %f255;
	add.f64 	%fd28, %fd27, 0dC030000000000000;
	bra.uni 	$L__BB0_28;
$L__BB0_27:
	cvt.f64.f32 	%fd26, %f20;
	mul.f64 	%fd28, %fd26, 0d408C3A6666666666;
$L__BB0_28:
	cvt.rn.f32.f64 	%f256, %fd28;
	sub.f32 	%f257, %f276, %f277;
	sub.f32 	%f258, %f277, %f278;
	div.rn.f32 	%f259, %f256, 0f42C80000;
	fma.rn.f32 	%f260, %f257, 0f43FA0000, 0f42960000;
	div.rn.f32 	%f261, %f260, 0f43280000;
	fma.rn.f32 	%f262, %f258, 0f43480000, 0f42960000;
	div.rn.f32 	%f263, %f262, 0f43280000;
	setp.lt.f32 	%p57, %f259, 0f00000000;
	setp.gt.f32 	%p58, %f259, 0f3F800000;
	selp.f32 	%f264, 0f3F800000, %f259, %p58;
	setp.lt.f32 	%p59, %f261, 0f00000000;
	setp.gt.f32 	%p60, %f261, 0f3F800000;
	selp.f32 	%f265, 0f3F800000, %f261, %p60;
	setp.lt.f32 	%p61, %f263, 0f00000000;
	setp.gt.f32 	%p62, %f263, 0f3F800000;
	selp.f32 	%f266, 0f3F800000, %f263, %p62;
	mul.f32 	%f267, %f264, 0f437F0000;
	selp.f32 	%f268, 0f00000000, %f267, %p57;
	cvt.rzi.u32.f32 	%r55, %f268;
	cvt.s64.s32 	%rd8, %r3;
	cvta.to.global.u64 	%rd9, %rd2;
	add.s64 	%rd10, %rd9, %rd8;
	st.global.u8 	[%rd10], %r55;
	mul.f32 	%f269, %f265, 0f437F0000;
	selp.f32 	%f270, 0f00000000, %f269, %p59;
	cvt.rzi.u32.f32 	%r56, %f270;
	cvta.to.global.u64 	%rd11, %rd3;
	add.s64 	%rd12, %rd11, %rd8;
	st.global.u8 	[%rd12], %r56;
	mul.f32 	%f271, %f266, 0f437F0000;
	selp.f32 	%f272, 0f00000000, %f271, %p61;
	cvt.rzi.u32.f32 	%r57, %f272;
	cvta.to.global.u64 	%rd13, %rd4;
	add.s64 	%rd14, %rd13, %rd8;
	st.global.u8 	[%rd14], %r57;
$L__BB0_29:
	ret;

}


// ===== COMPILED SASS (sm_100) =====

	.target	sm_100

	.elftype	@"ET_EXEC"


//--------------------- .note.nv.tkinfo           --------------------------
	.section	.note.nv.tkinfo,"",@"SHT_NOTE"
	.sectionflags	@"SHF_NOTE_NV_TKINFO"
	.tkinfo
        /*0018*/ 	.word	0x00000002
        /*0030*/ 	.string	""
        /*0030*/ 	.string	"ptxas"
        /*0030*/ 	.string	"Cuda compilation tools, release 13.0, V13.0.88"
        /*0030*/ 	.string	"Build cuda_13.0.r13.0/compiler.36424714_0"
        /*0030*/ 	.string	"-arch sm_100 -m 64 "



//--------------------- .note.nv.cuinfo           --------------------------
	.section	.note.nv.cuinfo,"",@"SHT_NOTE"
	.sectionflags	@"SHF_NOTE_NV_CUINFO"
        /*0018*/ 	.short	0x0002
        /*001a*/ 	.short	0x0064
        /*001c*/ 	.short	0x0082
	.zero		2


//--------------------- .nv.info                  --------------------------
	.section	.nv.info,"",@"SHT_CUDA_INFO"
	.align	4


	//----- nvinfo : EIATTR_REGCOUNT
	.align		4
        /*0000*/ 	.byte	0x04, 0x2f
        /*0002*/ 	.short	(.L_1 - .L_0)
	.align		4
.L_0:
        /*0004*/ 	.word	index@(_Z11gpuBgrToLabPhS_S_S_iif)
        /*0008*/ 	.word	0x0000001c


	//----- nvinfo : EIATTR_FRAME_SIZE
	.align		4
.L_1:
        /*000c*/ 	.byte	0x04, 0x11
        /*000e*/ 	.short	(.L_3 - .L_2)
	.align		4
.L_2:
        /*0010*/ 	.word	index@($__internal_1_$__cuda_sm3x_div_rn_noftz_f32_slowpath)
        /*0014*/ 	.word	0x00000000


	//----- nvinfo : EIATTR_FRAME_SIZE
	.align		4
.L_3:
        /*0018*/ 	.byte	0x04, 0x11
        /*001a*/ 	.short	(.L_5 - .L_4)
	.align		4
.L_4:
        /*001c*/ 	.word	index@($__internal_0_$__cuda_sm20_div_rn_f64_full)
        /*0020*/ 	.word	0x00000000


	//----- nvinfo : EIATTR_FRAME_SIZE
	.align		4
.L_5:
        /*0024*/ 	.byte	0x04, 0x11
        /*0026*/ 	.short	(.L_7 - .L_6)
	.align		4
.L_6:
        /*0028*/ 	.word	index@(_Z11gpuBgrToLabPhS_S_S_iif)
        /*002c*/ 	.word	0x00000000


	//----- nvinfo : EIATTR_MIN_STACK_SIZE
	.align		4
.L_7:
        /*0030*/ 	.byte	0x04, 0x12
        /*0032*/ 	.short	(.L_9 - .L_8)
	.align		4
.L_8:
        /*0034*/ 	.word	index@(_Z11gpuBgrToLabPhS_S_S_iif)
        /*0038*/ 	.word	0x00000000
.L_9:


//--------------------- .nv.compat                --------------------------
	.section	.nv.compat,"",@"SHT_CUDA_COMPAT_INFO"
	.align	4
        /*0000*/ 	.byte	0x02, 0x09, 0x00, 0x00, 0x02, 0x02, 0x01, 0x00, 0x02, 0x05, 0x05, 0x00, 0x03, 0x07, 0x01, 0x01
        /*0010*/ 	.byte	0x02, 0x03, 0x00, 0x00, 0x02, 0x06, 0x01, 0x00, 0x04, 0x0b, 0x08, 0x00, 0x01, 0x00, 0x00, 0x00
        /*0020*/ 	.byte	0x00, 0x00, 0x00, 0x00


//--------------------- .nv.info._Z11gpuBgrToLabPhS_S_S_iif --------------------------
	.section	.nv.info._Z11gpuBgrToLabPhS_S_S_iif,"",@"SHT_CUDA_INFO"
	.sectionflags	@""
	.align	4


	//----- nvinfo : EIATTR_CUDA_API_VERSION
	.align		4
        /*0000*/ 	.byte	0x04, 0x37
        /*0002*/ 	.short	(.L_11 - .L_10)
.L_10:
        /*0004*/ 	.word	0x00000082


	//----- nvinfo : EIATTR_KPARAM_INFO
	.align		4
.L_11:
        /*0008*/ 	.byte	0x04, 0x17
        /*000a*/ 	.short	(.L_13 - .L_12)
.L_12:
        /*000c*/ 	.word	0x00000000
        /*0010*/ 	.short	0x0006
        /*0012*/ 	.short	0x0028
        /*0014*/ 	.byte	0x00, 0xf0, 0x11, 0x00


	//----- nvinfo : EIATTR_KPARAM_INFO
	.align		4
.L_13:
        /*0018*/ 	.byte	0x04, 0x17
        /*001a*/ 	.short	(.L_15 - .L_14)
.L_14:
        /*001c*/ 	.word	0x00000000
        /*0020*/ 	.short	0x0005
        /*0022*/ 	.short	0x0024
        /*0024*/ 	.byte	0x00, 0xf0, 0x11, 0x00


	//----- nvinfo : EIATTR_KPARAM_INFO
	.align		4
.L_15:
        /*0028*/ 	.byte	0x04, 0x17
        /*002a*/ 	.short	(.L_17 - .L_16)
.L_16:
        /*002c*/ 	.word	0x00000000
        /*0030*/ 	.short	0x0004
        /*0032*/ 	.short	0x0020
        /*0034*/ 	.byte	0x00, 0xf0, 0x11, 0x00


	//----- nvinfo : EIATTR_KPARAM_INFO
	.align		4
.L_17:
        /*0038*/ 	.byte	0x04, 0x17
        /*003a*/ 	.short	(.L_19 - .L_18)
.L_18:
        /*003c*/ 	.word	0x00000000
        /*0040*/ 	.short	0x0003
        /*0042*/ 	.short	0x0018
        /*0044*/ 	.byte	0x00, 0xf5, 0x21, 0x00


	//----- nvinfo : EIATTR_KPARAM_INFO
	.align		4
.L_19:
        /*0048*/ 	.byte	0x04, 0x17
        /*004a*/ 	.short	(.L_21 - .L_20)
.L_20:
        /*004c*/ 	.word	0x00000000
        /*0050*/ 	.short	0x0002
        /*0052*/ 	.short	0x0010
        /*0054*/ 	.byte	0x00, 0xf5, 0x21, 0x00


	//----- nvinfo : EIATTR_KPARAM_INFO
	.align		4
.L_21:
        /*0058*/ 	.byte	0x04, 0x17
        /*005a*/ 	.short	(.L_23 - .L_22)
.L_22:
        /*005c*/ 	.word	0x00000000
        /*0060*/ 	.short	0x0001
        /*0062*/ 	.short	0x0008
        /*0064*/ 	.byte	0x00, 0xf5, 0x21, 0x00


	//----- nvinfo : EIATTR_KPARAM_INFO
	.align		4
.L_23:
        /*0068*/ 	.byte	0x04, 0x17
        /*006a*/ 	.short	(.L_25 - .L_24)
.L_24:
        /*006c*/ 	.word	0x00000000
        /*0070*/ 	.short	0x0000
        /*0072*/ 	.short	0x0000
        /*0074*/ 	.byte	0x00, 0xf5, 0x21, 0x00


	//----- nvinfo : EIATTR_SPARSE_MMA_MASK
	.align		4
.L_25:
        /*0078*/ 	.byte	0x03, 0x50
        /*007a*/ 	.short	0x0000


	//----- nvinfo : EIATTR_MAXREG_COUNT
	.align		4
        /*007c*/ 	.byte	0x03, 0x1b
        /*007e*/ 	.short	0x00ff


	//----- nvinfo : EIATTR_MERCURY_ISA_VERSION
	.align		4
        /*0080*/ 	.byte	0x03, 0x5f
        /*0082*/ 	.short	0x0101


	//----- nvinfo : EIATTR_VRC_CTA_INIT_COUNT
	.align		4
        /*0084*/ 	.byte	0x02, 0x4a
	.zero		1
	.zero		1


	//----- nvinfo : EIATTR_EXIT_INSTR_OFFSETS
	.align		4
        /*0088*/ 	.byte	0x04, 0x1c
        /*008a*/ 	.short	(.L_27 - .L_26)


	//   ....[0]....
.L_26:
        /*008c*/ 	.word	0x000000c0


	//   ....[1]....
        /*0090*/ 	.word	0x00002470


	//----- nvinfo : EIATTR_CRS_STACK_SIZE
	.align		4
.L_27:
        /*0094*/ 	.byte	0x04, 0x1e
        /*0096*/ 	.short	(.L_29 - .L_28)
.L_28:
        /*0098*/ 	.word	0x00000000


	//----- nvinfo : EIATTR_CBANK_PARAM_SIZE
	.align		4
.L_29:
        /*009c*/ 	.byte	0x03, 0x19
        /*009e*/ 	.short	0x002c


	//----- nvinfo : EIATTR_PARAM_CBANK
	.align		4
        /*00a0*/ 	.byte	0x04, 0x0a
        /*00a2*/ 	.short	(.L_31 - .L_30)
	.align		4
.L_30:
        /*00a4*/ 	.word	index@(.nv.constant0._Z11gpuBgrToLabPhS_S_S_iif)
        /*00a8*/ 	.short	0x0380
        /*00aa*/ 	.short	0x002c


	//----- nvinfo : EIATTR_SW_WAR
	.align		4
.L_31:
        /*00ac*/ 	.byte	0x04, 0x36
        /*00ae*/ 	.short	(.L_33 - .L_32)
.L_32:
        /*00b0*/ 	.word	0x00000008
.L_33:


//--------------------- .nv.callgraph             --------------------------
	.section	.nv.callgraph,"",@"SHT_CUDA_CALLGRAPH"
	.align	4
	.sectionentsize	8
	.align		4
        /*0000*/ 	.word	0x00000000
	.align		4
        /*0004*/ 	.word	0xffffffff
	.align		4
        /*0008*/ 	.word	0x00000000
	.align		4
        /*000c*/ 	.word	0xfffffffe
	.align		4
        /*0010*/ 	.word	0x00000000
	.align		4
        /*0014*/ 	.word	0xfffffffd
	.align		4
        /*0018*/ 	.word	0x00000000
	.align		4
        /*001c*/ 	.word	0xfffffffc


//--------------------- .text._Z11gpuBgrToLabPhS_S_S_iif --------------------------
	.section	.text._Z11gpuBgrToLabPhS_S_S_iif,"ax",@progbits
	.align	128
        .global         _Z11gpuBgrToLabPhS_S_S_iif
        .type           _Z11gpuBgrToLabPhS_S_S_iif,@function
        .size           _Z11gpuBgrToLabPhS_S_S_iif,(.L_x_52 - _Z11gpuBgrToLabPhS_S_S_iif)
        .other          _Z11gpuBgrToLabPhS_S_S_iif,@"STO_CUDA_ENTRY STV_DEFAULT"
_Z11gpuBgrToLabPhS_S_S_iif:
.text._Z11gpuBgrToLabPhS_S_S_iif:
[----:B------:R-:W-:Y:S01]  /*0000*/  LDC R1, c[0x0][0x37c] ;  /* 0x0000df00ff017b82 */ /* 0x000fe20000000800 */
[----:B------:R-:W0:Y:S01]  /*0010*/  S2R R0, SR_CTAID.X ;  /* 0x0000000000007919 */ /* 0x000e220000002500 */
[----:B------:R-:W0:Y:S01]  /*0020*/  LDCU UR4, c[0x0][0x360] ;  /* 0x00006c00ff0477ac */ /* 0x000e220008000800 */
[----:B------:R-:W0:Y:S01]  /*0030*/  S2R R3, SR_TID.X ;  /* 0x0000000000037919 */ /* 0x000e220000002100 */
[----:B------:R-:W1:Y:S01]  /*0040*/  LDCU UR5, c[0x0][0x364] ;  /* 0x00006c80ff0577ac */ /* 0x000e620008000800 */
[----:B------:R-:W1:Y:S01]  /*0050*/  S2R R2, SR_CTAID.Y ;  /* 0x0000000000027919 */ /* 0x000e620000002600 */
[----:B------:R-:W2:Y:S01]  /*0060*/  LDCU.64 UR6, c[0x0][0x3a0] ;  /* 0x00007400ff0677ac */ /* 0x000ea20008000a00 */
[----:B------:R-:W1:Y:S01]  /*0070*/  S2R R5, SR_TID.Y ;  /* 0x0000000000057919 */ /* 0x000e620000002200 */
[----:B0-----:R-:W-:-:S05]  /*0080*/  IMAD R0, R0, UR4, R3 ;  /* 0x0000000400007c24 */ /* 0x001fca000f8e0203 */
[----:B--2---:R-:W-:Y:S01]  /*0090*/  ISETP.GE.AND P0, PT, R0, UR7, PT ;  /* 0x0000000700007c0c */ /* 0x004fe2000bf06270 */
[----:B-1----:R-:W-:-:S05]  /*00a0*/  IMAD R3, R2, UR5, R5 ;  /* 0x0000000502037c24 */ /* 0x002fca000f8e0205 */
[----:B------:R-:W-:-:S13]  /*00b0*/  ISETP.GE.OR P0, PT, R3, UR6, P0 ;  /* 0x0000000603007c0c */ /* 0x000fda0008706670 */
[----:B------:R-:W-:Y:S05]  /*00c0*/  @P0 EXIT ;  /* 0x000000000000094d */ /* 0x000fea0003800000 */
[----:B------:R-:W0:Y:S01]  /*00d0*/  LDCU.64 UR8, c[0x0][0x380] ;  /* 0x00007000ff0877ac */ /* 0x000e220008000a00 */
[----:B------:R-:W-:Y:S01]  /*00e0*/  IMAD R0, R3, UR7, R0 ;  /* 0x0000000703007c24 */ /* 0x000fe2000f8e0200 */
[----:B------:R-:W1:Y:S03]  /*00f0*/  LDCU.64 UR4, c[0x0][0x358] ;  /* 0x00006b00ff0477ac */ /* 0x000e660008000a00 */
[----:B------:R-:W-:-:S05]  /*0100*/  IMAD R2, R0, 0x3, RZ ;  /* 0x0000000300027824 */ /* 0x000fca00078e02ff */
[----:B0-----:R-:W-:-:S04]  /*0110*/  IADD3 R22, P0, PT, R2, UR8, RZ ;  /* 0x0000000802167c10 */ /* 0x001fc8000ff1e0ff */
[----:B------:R-:W-:-:S05]  /*0120*/  LEA.HI.X.SX32 R23, R2, UR9, 0x1, P0 ;  /* 0x0000000902177c11 */ /* 0x000fca00080f0eff */
[----:B-1----:R-:W2:Y:S01]  /*0130*/  LDG.E.U8 R12, desc[UR4][R22.64] ;  /* 0x00000004160c7981 */ /* 0x002ea2000c1e1100 */
[----:B------:R-:W0:Y:S01]  /*0140*/  MUFU.RCP64H R3, 255 ;  /* 0x406fe00000037908 */ /* 0x000e220000001800 */
[----:B------:R-:W-:Y:S02]  /*0150*/  HFMA2 R6, -RZ, RZ, 0, 0 ;  /* 0x00000000ff067431 */ /* 0x000fe400000001ff */
[----:B------:R-:W-:Y:S01]  /*0160*/  IMAD.MOV.U32 R7, RZ, RZ, 0x406fe000 ;  /* 0x406fe000ff077424 */ /* 0x000fe200078e00ff */
[----:B------:R-:W-:Y:S01]  /*0170*/  MOV R2, 0x1 ;  /* 0x0000000100027802 */ /* 0x000fe20000000f00 */
[----:B------:R-:W-:Y:S05]  /*0180*/  BSSY.RECONVERGENT B0, `(.L_x_0) ;  /* 0x0000014000007945 */ /* 0x000fea0003800200 */
[----:B0-----:R-:W-:-:S08]  /*0190*/  DFMA R4, R2, -R6, 1 ;  /* 0x3ff000000204742b */ /* 0x001fd00000000806 */
[----:B------:R-:W-:-:S08]  /*01a0*/  DFMA R4, R4, R4, R4 ;  /* 0x000000040404722b */ /* 0x000fd00000000004 */
[----:B------:R-:W-:-:S08]  /*01b0*/  DFMA R4, R2, R4, R2 ;  /* 0x000000040204722b */ /* 0x000fd00000000002 */
[----:B------:R-:W-:-:S08]  /*01c0*/  DFMA R2, R4, -R6, 1 ;  /* 0x3ff000000402742b */ /* 0x000fd00000000806 */
[----:B------:R-:W-:Y:S01]  /*01d0*/  DFMA R2, R4, R2, R4 ;  /* 0x000000020402722b */ /* 0x000fe20000000004 */
[----:B--2---:R-:W0:Y:S07]  /*01e0*/  I2F.F64.U16 R12, R12 ;  /* 0x0000000c000c7312 */ /* 0x004e2e0000101800 */
[----:B0-----:R-:W-:Y:S01]  /*01f0*/  DMUL R4, R12, R2 ;  /* 0x000000020c047228 */ /* 0x001fe20000000000 */
[----:B------:R-:W-:-:S07]  /*0200*/  FSETP.GEU.AND P1, PT, |R13|, 6.5827683646048100446e-37, PT ;  /* 0x036000000d00780b */ /* 0x000fce0003f2e200 */
[----:B------:R-:W-:-:S08]  /*0210*/  DFMA R6, R4, -255, R12 ;  /* 0xc06fe0000406782b */ /* 0x000fd0000000000c */
[----:B------:R-:W-:-:S10]  /*0220*/  DFMA R2, R2, R6, R4 ;  /* 0x000000060202722b */ /* 0x000fd40000000004 */
[----:B------:R-:W-:-:S05]  /*0230*/  FFMA R4, RZ, 3.748046875, R3 ;  /* 0x406fe000ff047823 */ /* 0x000fca0000000003 */
[----:B------:R-:W-:-:S13]  /*0240*/  FSETP.GT.AND P0, PT, |R4|, 1.469367938527859385e-39, PT ;  /* 0x001000000400780b */ /* 0x000fda0003f04200 */
[----:B------:R-:W-:Y:S05]  /*0250*/  @P0 BRA P1, `(.L_x_1) ;  /* 0x0000000000180947 */ /* 0x000fea0000800000 */
[----:B------:R-:W-:Y:S01]  /*0260*/  IMAD.MOV.U32 R10, RZ, RZ, RZ ;  /* 0x000000ffff0a7224 */ /* 0x000fe200078e00ff */
[----:B------:R-:W-:Y:S02]  /*0270*/  MOV R11, 0x406fe000 ;  /* 0x406fe000000b7802 */ /* 0x000fe40000000f00 */
[----:B------:R-:W-:-:S07]  /*0280*/  MOV R2, 0x2a0 ;  /* 0x000002a000027802 */ /* 0x000fce0000000f00 */
[----:B------:R-:W-:Y:S05]  /*0290*/  CALL.REL.NOINC `($__internal_0_$__cuda_sm20_div_rn_f64_full) ;  /* 0x0000002000787944 */ /* 0x000fea0003c00000 */
[----:B------:R-:W-:Y:S01]  /*02a0*/  IMAD.MOV.U32 R2, RZ, RZ, R6 ;  /* 0x000000ffff027224 */ /* 0x000fe200078e0006 */
[----:B------:R-:W-:-:S07]  /*02b0*/  MOV R3, R7 ;  /* 0x0000000700037202 */ /* 0x000fce0000000f00 */
.L_x_1:
[----:B------:R-:W-:Y:S05]  /*02c0*/  BSYNC.RECONVERGENT B0 ;  /* 0x0000000000007941 */ /* 0x000fea0003800200 */
.L_x_0:
[----:B------:R-:W2:Y:S01]  /*02d0*/  LDG.E.U8 R12, desc[UR4][R22.64+0x1] ;  /* 0x00000104160c7981 */ /* 0x000ea2000c1e1100 */
[----:B------:R-:W0:Y:S01]  /*02e0*/  MUFU.RCP64H R5, 255 ;  /* 0x406fe00000057908 */ /* 0x000e220000001800 */
[----:B------:R-:W-:Y:S02]  /*02f0*/  HFMA2 R7, -RZ, RZ, 2.216796875, -512 ;  /* 0x406fe000ff077431 */ /* 0x000fe400000001ff */
[----:B------:R-:W-:Y:S01]  /*0300*/  IMAD.MOV.U32 R6, RZ, RZ, 0x0 ;  /* 0x00000000ff067424 */ /* 0x000fe200078e00ff */
[----:B------:R-:W-:Y:S01]  /*0310*/  BSSY.RECONVERGENT B0, `(.L_x_2) ;  /* 0x0000014000007945 */ /* 0x000fe20003800200 */
[----:B------:R-:W-:-:S06]  /*0320*/  IMAD.MOV.U32 R4, RZ, RZ, 0x1 ;  /* 0x00000001ff047424 */ /* 0x000fcc00078e00ff */
        /* <DEDUP_REMOVED lines=9> */
[----:B------:R-:W-:Y:S02]  /*03c0*/  DFMA R6, R8, R4, R6 ;  /* 0x000000040806722b */ /* 0x000fe40000000006 */
[----:B------:R0:W1:Y:S08]  /*03d0*/  F2F.F32.F64 R5, R2 ;  /* 0x0000000200057310 */ /* 0x0000700000301000 */
[----:B------:R-:W-:-:S05]  /*03e0*/  FFMA R4, RZ, 3.748046875, R7 ;  /* 0x406fe000ff047823 */ /* 0x000fca0000000007 */
[----:B------:R-:W-:-:S13]  /*03f0*/  FSETP.GT.AND P0, PT, |R4|, 1.469367938527859385e-39, PT ;  /* 0x001000000400780b */ /* 0x000fda0003f04200 */
[----:B01----:R-:W-:Y:S05]  /*0400*/  @P0 BRA P1, `(.L_x_3) ;  /* 0x0000000000100947 */ /* 0x003fea0000800000 */
[----:B------:R-:W-:Y:S01]  /*0410*/  MOV R10, RZ ;  /* 0x000000ff000a7202 */ /* 0x000fe20000000f00 */
[----:B------:R-:W-:Y:S01]  /*0420*/  IMAD.MOV.U32 R11, RZ, RZ, 0x406fe000 ;  /* 0x406fe000ff0b7424 */ /* 0x000fe200078e00ff */
[----:B------:R-:W-:-:S07]  /*0430*/  MOV R2, 0x450 ;  /* 0x0000045000027802 */ /* 0x000fce0000000f00 */
[----:B------:R-:W-:Y:S05]  /*0440*/  CALL.REL.NOINC `($__internal_0_$__cuda_sm20_div_rn_f64_full) ;  /* 0x00000020000c7944 */ /* 0x000fea0003c00000 */
.L_x_3:
[----:B------:R-:W-:Y:S05]  /*0450*/  BSYNC.RECONVERGENT B0 ;  /* 0x0000000000007941 */ /* 0x000fea0003800200 */
.L_x_2:
[----:B------:R0:W2:Y:S01]  /*0460*/  LDG.E.U8 R12, desc[UR4][R22.64+0x2] ;  /* 0x00000204160c7981 */ /* 0x0000a2000c1e1100 */
[----:B------:R-:W1:Y:S01]  /*0470*/  MUFU.RCP64H R3, 255 ;  /* 0x406fe00000037908 */ /* 0x000e620000001800 */
[----:B------:R-:W-:Y:S01]  /*0480*/  HFMA2 R2, -RZ, RZ, 0, 5.9604644775390625e-08 ;  /* 0x00000001ff027431 */ /* 0x000fe200000001ff */
[----:B------:R-:W-:Y:S01]  /*0490*/  MOV R8, 0x0 ;  /* 0x0000000000087802 */ /* 0x000fe20000000f00 */
[----:B------:R-:W-:Y:S01]  /*04a0*/  IMAD.MOV.U32 R9, RZ, RZ, 0x406fe000 ;  /* 0x406fe000ff097424 */ /* 0x000fe200078e00ff */
[----:B------:R-:W-:Y:S04]  /*04b0*/  BSSY.RECONVERGENT B0, `(.L_x_4) ;  /* 0x0000015000007945 */ /* 0x000fe80003800200 */
[----:B0-----:R-:W-:Y:S01]  /*04c0*/  F2F.F32.F64 R22, R6 ;  /* 0x0000000600167310 */ /* 0x001fe20000301000 */
[----:B-1----:R-:W-:-:S08]  /*04d0*/  DFMA R10, R2, -R8, 1 ;  /* 0x3ff00000020a742b */ /* 0x002fd00000000808 */
        /* <DEDUP_REMOVED lines=18> */
.L_x_5:
[----:B------:R-:W-:Y:S05]  /*0600*/  BSYNC.RECONVERGENT B0 ;  /* 0x0000000000007941 */ /* 0x000fea0003800200 */
.L_x_4:
[----:B------:R-:W0:Y:S01]  /*0610*/  LDC R4, c[0x0][0x3a8] ;  /* 0x0000ea00ff047b82 */ /* 0x000e220000000800 */
[----:B------:R-:W1:Y:S01]  /*0620*/  F2F.F32.F64 R3, R2 ;  /* 0x0000000200037310 */ /* 0x000e620000301000 */
[----:B------:R-:W-:Y:S01]  /*0630*/  FSETP.NEU.AND P2, PT, R5, 1, PT ;  /* 0x3f8000000500780b */ /* 0x000fe20003f4d000 */
[----:B------:R-:W-:Y:S01]  /*0640*/  BSSY.RECONVERGENT B0, `(.L_x_6) ;  /* 0x0000053000007945 */ /* 0x000fe20003800200 */
[----:B------:R-:W-:Y:S01]  /*0650*/  FSETP.NEU.AND P1, PT, R22, 1, PT ;  /* 0x3f8000001600780b */ /* 0x000fe20003f2d000 */
[----:B------:R-:W-:-:S04]  /*0660*/  IMAD.MOV.U32 R8, RZ, RZ, 0x3f800000 ;  /* 0x3f800000ff087424 */ /* 0x000fc800078e00ff */
[----:B------:R-:W-:Y:S01]  /*0670*/  MUFU.RCP64H R7, 0.95045566558837890625 ;  /* 0x3fee6a2200077908 */ /* 0x000fe20000001800 */
[----:B-1----:R-:W-:Y:S01]  /*0680*/  FSETP.NEU.AND P0, PT, R3, 1, PT ;  /* 0x3f8000000300780b */ /* 0x002fe20003f0d000 */
[C---:B0-----:R-:W-:Y:S01]  /*0690*/  FMUL R9, R4.reuse, 0.5 ;  /* 0x3f00000004097820 */ /* 0x041fe20000400000 */
[C---:B------:R-:W-:Y:S02]  /*06a0*/  FSETP.EQ.OR P2, PT, R4.reuse, RZ, !P2 ;  /* 0x000000ff0400720b */ /* 0x040fe40005742400 */
[C---:B------:R-:W-:Y:S02]  /*06b0*/  FSETP.EQ.OR P1, PT, R4.reuse, RZ, !P1 ;  /* 0x000000ff0400720b */ /* 0x040fe40004f22400 */
[----:B------:R-:W-:Y:S01]  /*06c0*/  FSETP.EQ.OR P0, PT, R4, RZ, !P0 ;  /* 0x000000ff0400720b */ /* 0x000fe20004702400 */
[----:B------:R-:W0:Y:S02]  /*06d0*/  FRND.TRUNC R9, R9 ;  /* 0x0000000900097307 */ /* 0x000e24000020d000 */
[----:B0-----:R-:W-:-:S04]  /*06e0*/  FADD R11, R9, R9 ;  /* 0x00000009090b7221 */ /* 0x001fc80000000000 */
[----:B------:R-:W-:Y:S02]  /*06f0*/  FADD R2, -R11, R4 ;  /* 0x000000040b027221 */ /* 0x000fe40000000100 */
[----:B------:R-:W-:Y:S05]  /*0700*/  @P2 BRA `(.L_x_7) ;  /* 0x0000000400182947 */ /* 0x000fea0003800000 */
[----:B------:R-:W-:-:S04]  /*0710*/  FSETP.NAN.AND P2, PT, |R4|, |R4|, PT ;  /* 0x400000040400720b */ /* 0x000fc80003f48200 */
[----:B------:R-:W-:-:S13]  /*0720*/  FSETP.NUM.AND P2, PT, |R5|, |R5|, !P2 ;  /* 0x400000050500720b */ /* 0x000fda0005747200 */
[----:B------:R-:W-:Y:S01]  /*0730*/  @!P2 FADD R8, R5, R4 ;  /* 0x000000040508a221 */ /* 0x000fe20000000000 */
[----:B------:R-:W-:Y:S06]  /*0740*/  @!P2 BRA `(.L_x_7) ;  /* 0x000000040008a947 */ /* 0x000fec0003800000 */
[C---:B------:R-:W-:Y:S01]  /*0750*/  FMUL R8, |R5|.reuse, 16777216 ;  /* 0x4b80000005087820 */ /* 0x040fe20000400200 */
[----:B------:R-:W-:Y:S01]  /*0760*/  FSETP.GEU.AND P2, PT, |R5|, 1.175494350822287508e-38, PT ;  /* 0x008000000500780b */ /* 0x000fe20003f4e200 */
[----:B------:R-:W-:-:S03]  /*0770*/  HFMA2 R15, -RZ, RZ, 0.771484375, 0.21533203125 ;  /* 0x3a2c32e4ff0f7431 */ /* 0x000fc600000001ff */
[----:B------:R-:W-:Y:S02]  /*0780*/  FSEL R8, R8, |R5|, !P2 ;  /* 0x4000000508087208 */ /* 0x000fe40005000000 */
[----:B------:R-:W-:Y:S02]  /*0790*/  FSEL R10, RZ, -24, P2 ;  /* 0xc1c00000ff0a7808 */ /* 0x000fe40001000000 */
[----:B------:R-:W-:Y:S02]  /*07a0*/  IADD3 R9, PT, PT, R8, -0x3f3504f3, RZ ;  /* 0xc0cafb0d08097810 */ /* 0x000fe40007ffe0ff */
[----:B------:R-:W-:Y:S02]  /*07b0*/  FSETP.NEU.AND P2, PT, |R5|, +INF , PT ;  /* 0x7f8000000500780b */ /* 0x000fe40003f4d200 */
[----:B------:R-:W-:Y:S02]  /*07c0*/  LOP3.LUT R9, R9, 0xff800000, RZ, 0xc0, !PT ;  /* 0xff80000009097812 */ /* 0x000fe400078ec0ff */
[----:B------:R-:W-:-:S03]  /*07d0*/  FSETP.NEU.AND P2, PT, R5, RZ, P2 ;  /* 0x000000ff0500720b */ /* 0x000fc6000174d000 */
[----:B------:R-:W-:Y:S01]  /*07e0*/  IMAD.IADD R8, R8, 0x1, -R9 ;  /* 0x0000000108087824 */ /* 0x000fe200078e0a09 */
[----:B------:R-:W-:Y:S02]  /*07f0*/  I2FP.F32.S32 R9, R9 ;  /* 0x0000000900097245 */ /* 0x000fe40000201400 */
[----:B------:R-:W-:Y:S01]  /*0800*/  FSETP.GEU.OR P4, PT, R4, RZ, P2 ;  /* 0x000000ff0400720b */ /* 0x000fe2000178e400 */
[C---:B------:R-:W-:Y:S01]  /*0810*/  FADD R12, R8.reuse, 1 ;  /* 0x3f800000080c7421 */ /* 0x040fe20000000000 */
[----:B------:R-:W-:Y:S01]  /*0820*/  FADD R13, R8, -1 ;  /* 0xbf800000080d7421 */ /* 0x000fe20000000000 */
[----:B------:R-:W-:-:S03]  /*0830*/  FSETP.NEU.AND P6, PT, |R2|, 1, !P2 ;  /* 0x3f8000000200780b */ /* 0x000fc600057cd200 */
[----:B------:R-:W-:Y:S01]  /*0840*/  FADD R11, R13, R13 ;  /* 0x0000000d0d0b7221 */ /* 0x000fe20000000000 */
[----:B------:R-:W0:Y:S01]  /*0850*/  MUFU.RCP R12, R12 ;  /* 0x0000000c000c7308 */ /* 0x000e220000001000 */
[----:B------:R-:W-:-:S05]  /*0860*/  @!P2 FADD R5, R5, R5 ;  /* 0x000000050505a221 */ /* 0x000fca0000000000 */
[----:B------:R-:W-:-:S04]  /*0870*/  @!P4 LOP3.LUT R5, R5, 0x7f800000, RZ, 0x3c, !PT ;  /* 0x7f8000000505c812 */ /* 0x000fc800078e3cff */
[----:B------:R-:W-:Y:S01]  /*0880*/  @P6 LOP3.LUT R5, R5, 0x7fffffff, RZ, 0xc0, !PT ;  /* 0x7fffffff05056812 */ /* 0x000fe200078ec0ff */
[----:B0-----:R-:W-:Y:S01]  /*0890*/  FMUL R8, R12, R11 ;  /* 0x0000000b0c087220 */ /* 0x001fe20000400000 */
[----:B------:R-:W-:-:S03]  /*08a0*/  FFMA R11, R9, 1.1920928955078125e-07, R10 ;  /* 0x34000000090b7823 */ /* 0x000fc6000000000a */
[----:B------:R-:W-:Y:S01]  /*08b0*/  FADD R14, R13, -R8 ;  /* 0x800000080d0e7221 */ /* 0x000fe20000000000 */
[CC--:B------:R-:W-:Y:S01]  /*08c0*/  FMUL R10, R8.reuse, R8.reuse ;  /* 0x00000008080a7220 */ /* 0x0c0fe20000400000 */
[----:B------:R-:W-:Y:S02]  /*08d0*/  FFMA R9, R8, 1.4426950216293334961, R11 ;  /* 0x3fb8aa3b08097823 */ /* 0x000fe4000000000b */
[----:B------:R-:W-:Y:S01]  /*08e0*/  FADD R14, R14, R14 ;  /* 0x0000000e0e0e7221 */ /* 0x000fe20000000000 */
[C---:B------:R-:W-:Y:S01]  /*08f0*/  FFMA R15, R10.reuse, R15, 0.0032181653659790754318 ;  /* 0x3b52e7db0a0f7423 */ /* 0x040fe2000000000f */
[----:B------:R-:W-:Y:S02]  /*0900*/  FADD R11, R11, -R9 ;  /* 0x800000090b0b7221 */ /* 0x000fe40000000000 */
[----:B------:R-:W-:Y:S01]  /*0910*/  FFMA R13, R13, -R8, R14 ;  /* 0x800000080d0d7223 */ /* 0x000fe2000000000e */
[----:B------:R-:W-:Y:S01]  /*0920*/  FFMA R15, R10, R15, 0.018033718690276145935 ;  /* 0x3c93bb730a0f7423 */ /* 0x000fe2000000000f */
[----:B------:R-:W-:-:S02]  /*0930*/  FFMA R14, R8, 1.4426950216293334961, R11 ;  /* 0x3fb8aa3b080e7823 */ /* 0x000fc4000000000b */
[----:B------:R-:W-:Y:S01]  /*0940*/  FMUL R13, R12, R13 ;  /* 0x0000000d0c0d7220 */ /* 0x000fe20000400000 */
[----:B------:R-:W-:-:S03]  /*0950*/  FFMA R15, R10, R15, 0.12022458761930465698 ;  /* 0x3df6384f0a0f7423 */ /* 0x000fc6000000000f */
[----:B------:R-:W-:Y:S01]  /*0960*/  FFMA R11, R13, 1.4426950216293334961, R14 ;  /* 0x3fb8aa3b0d0b7823 */ /* 0x000fe2000000000e */
[----:B------:R-:W-:-:S03]  /*0970*/  FMUL R15, R10, R15 ;  /* 0x0000000f0a0f7220 */ /* 0x000fc60000400000 */
[----:B------:R-:W-:Y:S01]  /*0980*/  FFMA R12, R8, 1.9251366722983220825e-08, R11 ;  /* 0x32a55e34080c7823 */ /* 0x000fe2000000000b */
[----:B------:R-:W-:-:S04]  /*0990*/  FMUL R10, R15, 3 ;  /* 0x404000000f0a7820 */ /* 0x000fc80000400000 */
[----:B------:R-:W-:Y:S01]  /*09a0*/  FFMA R10, R13, R10, R12 ;  /* 0x0000000a0d0a7223 */ /* 0x000fe2000000000c */
[----:B------:R-:W-:-:S03]  /*09b0*/  IMAD.MOV.U32 R12, RZ, RZ, 0x391fcb8e ;  /* 0x391fcb8eff0c7424 */ /* 0x000fc600078e00ff */
[----:B------:R-:W-:-:S04]  /*09c0*/  FFMA R10, R8, R15, R10 ;  /* 0x0000000f080a7223 */ /* 0x000fc8000000000a */
[----:B------:R-:W-:-:S04]  /*09d0*/  FADD R11, R9, R10 ;  /* 0x0000000a090b7221 */ /* 0x000fc80000000000 */
[----:B------:R-:W-:Y:S01]  /*09e0*/  FMUL R8, R11, R4 ;  /* 0x000000040b087220 */ /* 0x000fe20000400000 */
[----:B------:R-:W-:-:S03]  /*09f0*/  FADD R9, -R9, R11 ;  /* 0x0000000b09097221 */ /* 0x000fc60000000100 */
[----:B------:R-:W0:Y:S01]  /*0a00*/  FRND R13, R8 ;  /* 0x00000008000d7307 */ /* 0x000e220000201000 */
[----:B------:R-:W-:Y:S01]  /*0a10*/  FADD R10, R10, -R9 ;  /* 0x800000090a0a7221 */ /* 0x000fe20000000000 */
[----:B------:R-:W-:Y:S01]  /*0a20*/  FFMA R11, R11, R4, -R8 ;  /* 0x000000040b0b7223 */ /* 0x000fe20000000808 */
[----:B------:R-:W-:-:S03]  /*0a30*/  FSETP.GT.AND P3, PT, |R8|, 152, PT ;  /* 0x431800000800780b */ /* 0x000fc60003f64200 */
[----:B------:R-:W-:Y:S02]  /*0a40*/  FFMA R10, R10, R4, R11 ;  /* 0x000000040a0a7223 */ /* 0x000fe4000000000b */
[----:B------:R-:W1:Y:S01]  /*0a50*/  F2I.NTZ R11, R8 ;  /* 0x00000008000b7305 */ /* 0x000e620000203100 */
[----:B0-----:R-:W-:Y:S01]  /*0a60*/  FADD R9, R8, -R13 ;  /* 0x8000000d08097221 */ /* 0x001fe20000000000 */
[----:B------:R-:W-:-:S03]  /*0a70*/  FSETP.GT.AND P5, PT, R13, RZ, PT ;  /* 0x000000ff0d00720b */ /* 0x000fc60003fa4000 */
[----:B------:R-:W-:-:S04]  /*0a80*/  FADD R9, R9, R10 ;  /* 0x0000000a09097221 */ /* 0x000fc80000000000 */
[----:B------:R-:W-:-:S04]  /*0a90*/  FFMA R10, R9, R12, 0.0013391353422775864601 ;  /* 0x3aaf85ed090a7423 */ /* 0x000fc8000000000c */
[----:B------:R-:W-:-:S04]  /*0aa0*/  FFMA R10, R9, R10, 0.0096188392490148544312 ;  /* 0x3c1d9856090a7423 */ /* 0x000fc8000000000a */
[----:B------:R-:W-:-:S04]  /*0ab0*/  FFMA R10, R9, R10, 0.055503588169813156128 ;  /* 0x3d6357bb090a7423 */ /* 0x000fc8000000000a */
[----:B------:R-:W-:-:S04]  /*0ac0*/  FFMA R10, R9, R10, 0.24022644758224487305 ;  /* 0x3e75fdec090a7423 */ /* 0x000fc8000000000a */
[C---:B------:R-:W-:Y:S01]  /*0ad0*/  FFMA R12, R9.reuse, R10, 0.69314718246459960938 ;  /* 0x3f317218090c7423 */ /* 0x040fe2000000000a */
[----:B------:R-:W-:Y:S02]  /*0ae0*/  SEL R10, RZ, 0x83000000, P5 ;  /* 0x83000000ff0a7807 */ /* 0x000fe40002800000 */
[----:B------:R-:W-:Y:S01]  /*0af0*/  FSETP.GEU.AND P5, PT, R8, RZ, PT ;  /* 0x000000ff0800720b */ /* 0x000fe20003fae000 */
[----:B------:R-:W-:Y:S01]  /*0b00*/  FFMA R12, R9, R12, 1 ;  /* 0x3f800000090c7423 */ /* 0x000fe2000000000c */
[----:B------:R-:W-:Y:S01]  /*0b10*/  IADD3 R9, PT, PT, R10, 0x7f000000, RZ ;  /* 0x7f0000000a097810 */ /* 0x000fe20007ffe0ff */
[----:B-1----:R-:W-:Y:S01]  /*0b20*/  IMAD R11, R11, 0x800000, -R10 ;  /* 0x008000000b0b7824 */ /* 0x002fe200078e0a0a */
[----:B------:R-:W-:-:S03]  /*0b30*/  FSEL R8, RZ, +INF , !P5 ;  /* 0x7f800000ff087808 */ /* 0x000fc60006800000 */
[----:B------:R-:W-:-:S04]  /*0b40*/  FMUL R12, R9, R12 ;  /* 0x0000000c090c7220 */ /* 0x000fc80000400000 */
[----:B------:R-:W-:Y:S01]  /*0b50*/  @!P3 FMUL R8, R11, R12 ;  /* 0x0000000c0b08b220 */ /* 0x000fe20000400000 */
[----:B------:R-:W-:-:S07]  /*0b60*/  @!P2 MOV R8, R5 ;  /* 0x000000050008a202 */ /* 0x000fce0000000f00 */
.L_x_7:
[----:B------:R-:W-:Y:S05]  /*0b70*/  BSYNC.RECONVERGENT B0 ;  /* 0x0000000000007941 */ /* 0x000fea0003800200 */
.L_x_6:
[----:B------:R-:W-:Y:S01]  /*0b80*/  BSSY.RECONVERGENT B0, `(.L_x_8) ;  /* 0x0000049000007945 */ /* 0x000fe20003800200 */
[----:B------:R-:W-:-:S03]  /*0b90*/  IMAD.MOV.U32 R12, RZ, RZ, 0x3f800000 ;  /* 0x3f800000ff0c7424 */ /* 0x000fc600078e00ff */
        /* <DEDUP_REMOVED lines=8> */
[----:B------:R-:W-:-:S04]  /*0c20*/  FSEL R5, R5, |R22|, !P1 ;  /* 0x4000001605057208 */ /* 0x000fc80004800000 */
[----:B------:R-:W-:-:S04]  /*0c30*/  IADD3 R9, PT, PT, R5, -0x3f3504f3, RZ ;  /* 0xc0cafb0d05097810 */ /* 0x000fc80007ffe0ff */
[----:B------:R-:W-:Y:S02]  /*0c40*/  LOP3.LUT R10, R9, 0xff800000, RZ, 0xc0, !PT ;  /* 0xff800000090a7812 */ /* 0x000fe400078ec0ff */
[----:B------:R-:W-:Y:S02]  /*0c50*/  FSEL R9, RZ, -24, P1 ;  /* 0xc1c00000ff097808 */ /* 0x000fe40000800000 */
[C---:B------:R-:W-:Y:S01]  /*0c60*/  FSETP.NEU.AND P1, PT, |R22|.reuse, +INF , PT ;  /* 0x7f8000001600780b */ /* 0x040fe20003f2d200 */
[----:B------:R-:W-:Y:S01]  /*0c70*/  IMAD.IADD R5, R5, 0x1, -R10 ;  /* 0x0000000105057824 */ /* 0x000fe200078e0a0a */
[----:B------:R-:W-:Y:S02]  /*0c80*/  I2FP.F32.S32 R10, R10 ;  /* 0x0000000a000a7245 */ /* 0x000fe40000201400 */
[----:B------:R-:W-:Y:S01]  /*0c90*/  FSETP.NEU.AND P1, PT, R22, RZ, P1 ;  /* 0x000000ff1600720b */ /* 0x000fe20000f2d000 */
[C---:B------:R-:W-:Y:S01]  /*0ca0*/  FADD R11, R5.reuse, 1 ;  /* 0x3f800000050b7421 */ /* 0x040fe20000000000 */
[----:B------:R-:W-:Y:S01]  /*0cb0*/  FADD R12, R5, -1 ;  /* 0xbf800000050c7421 */ /* 0x000fe20000000000 */
[----:B------:R-:W-:Y:S01]  /*0cc0*/  FFMA R10, R10, 1.1920928955078125e-07, R9 ;  /* 0x340000000a0a7823 */ /* 0x000fe20000000009 */
[----:B------:R-:W-:-:S02]  /*0cd0*/  FSETP.GEU.OR P4, PT, R4, RZ, P1 ;  /* 0x000000ff0400720b */ /* 0x000fc40000f8e400 */
[----:B------:R-:W-:Y:S01]  /*0ce0*/  FADD R14, R12, R12 ;  /* 0x0000000c0c0e7221 */ /* 0x000fe20000000000 */
[----:B------:R-:W0:Y:S01]  /*0cf0*/  MUFU.RCP R11, R11 ;  /* 0x0000000b000b7308 */ /* 0x000e220000001000 */
[----:B------:R-:W-:-:S05]  /*0d00*/  FSETP.NEU.AND P5, PT, |R2|, 1, !P1 ;  /* 0x3f8000000200780b */ /* 0x000fca0004fad200 */
[----:B------:R-:W-:-:S05]  /*0d10*/  @!P1 FADD R22, R22, R22 ;  /* 0x0000001616169221 */ /* 0x000fca0000000000 */
[----:B------:R-:W-:-:S04]  /*0d20*/  @!P4 LOP3.LUT R22, R22, 0x7f800000, RZ, 0x3c, !PT ;  /* 0x7f8000001616c812 */ /* 0x000fc800078e3cff */
[----:B------:R-:W-:Y:S01]  /*0d30*/  @P5 LOP3.LUT R22, R22, 0x7fffffff, RZ, 0xc0, !PT ;  /* 0x7fffffff16165812 */ /* 0x000fe200078ec0ff */
[----:B0-----:R-:W-:-:S04]  /*0d40*/  FMUL R5, R11, R14 ;  /* 0x0000000e0b057220 */ /* 0x001fc80000400000 */
        /* <DEDUP_REMOVED lines=25> */
[----:B------:R-:W-:Y:S01]  /*0ee0*/  FFMA R14, R14, R4, R5 ;  /* 0x000000040e0e7223 */ /* 0x000fe20000000005 */
[----:B0-----:R-:W-:Y:S01]  /*0ef0*/  FADD R5, R10, -R11 ;  /* 0x8000000b0a057221 */ /* 0x001fe20000000000 */
[----:B------:R-:W-:-:S03]  /*0f00*/  FSETP.GT.AND P2, PT, R11, RZ, PT ;  /* 0x000000ff0b00720b */ /* 0x000fc60003f44000 */
[----:B------:R-:W-:Y:S01]  /*0f10*/  FADD R5, R5, R14 ;  /* 0x0000000e05057221 */ /* 0x000fe20000000000 */
[----:B------:R-:W-:Y:S02]  /*0f20*/  SEL R9, RZ, 0x83000000, P2 ;  /* 0x83000000ff097807 */ /* 0x000fe40001000000 */
[----:B------:R-:W-:Y:S01]  /*0f30*/  FSETP.GEU.AND P2, PT, R10, RZ, PT ;  /* 0x000000ff0a00720b */ /* 0x000fe20003f4e000 */
[----:B------:R-:W-:-:S04]  /*0f40*/  FFMA R12, R5, R12, 0.0013391353422775864601 ;  /* 0x3aaf85ed050c7423 */ /* 0x000fc8000000000c */
[----:B------:R-:W-:-:S04]  /*0f50*/  FFMA R12, R5, R12, 0.0096188392490148544312 ;  /* 0x3c1d9856050c7423 */ /* 0x000fc8000000000c */
[C---:B------:R-:W-:Y:S02]  /*0f60*/  FFMA R14, R5.reuse, R12, 0.055503588169813156128 ;  /* 0x3d6357bb050e7423 */ /* 0x040fe4000000000c */
[----:B------:R-:W0:Y:S02]  /*0f70*/  F2I.NTZ R12, R10 ;  /* 0x0000000a000c7305 */ /* 0x000e240000203100 */
[----:B------:R-:W-:-:S04]  /*0f80*/  FFMA R14, R5, R14, 0.24022644758224487305 ;  /* 0x3e75fdec050e7423 */ /* 0x000fc8000000000e */
[----:B------:R-:W-:-:S04]  /*0f90*/  FFMA R14, R5, R14, 0.69314718246459960938 ;  /* 0x3f317218050e7423 */ /* 0x000fc8000000000e */
[----:B------:R-:W-:Y:S01]  /*0fa0*/  FFMA R14, R5, R14, 1 ;  /* 0x3f800000050e7423 */ /* 0x000fe2000000000e */
[----:B------:R-:W-:Y:S01]  /*0fb0*/  IADD3 R5, PT, PT, R9, 0x7f000000, RZ ;  /* 0x7f00000009057810 */ /* 0x000fe20007ffe0ff */
[----:B0-----:R-:W-:-:S04]  /*0fc0*/  IMAD R9, R12, 0x800000, -R9 ;  /* 0x008000000c097824 */ /* 0x001fc800078e0a09 */
[----:B------:R-:W-:Y:S01]  /*0fd0*/  FMUL R14, R5, R14 ;  /* 0x0000000e050e7220 */ /* 0x000fe20000400000 */
[----:B------:R-:W-:-:S03]  /*0fe0*/  FSEL R12, RZ, +INF , !P2 ;  /* 0x7f800000ff0c7808 */ /* 0x000fc60005000000 */
[----:B------:R-:W-:Y:S01]  /*0ff0*/  @!P3 FMUL R12, R9, R14 ;  /* 0x0000000e090cb220 */ /* 0x000fe20000400000 */
[----:B------:R-:W-:-:S07]  /*1000*/  @!P1 MOV R12, R22 ;  /* 0x00000016000c9202 */ /* 0x000fce0000000f00 */
.L_x_9:
[----:B------:R-:W-:Y:S05]  /*1010*/  BSYNC.RECONVERGENT B0 ;  /* 0x0000000000007941 */ /* 0x000fea0003800200 */
.L_x_8:
        /* <DEDUP_REMOVED lines=8> */
[----:B------:R-:W-:-:S04]  /*10a0*/  FSETP.GEU.AND P0, PT, |R3|, 1.175494350822287508e-38, PT ;  /* 0x008000000300780b */ /* 0x000fc80003f0e200 */
[----:B------:R-:W-:-:S04]  /*10b0*/  FSEL R10, R10, |R3|, !P0 ;  /* 0x400000030a0a7208 */ /* 0x000fc80004000000 */
[----:B------:R-:W-:-:S04]  /*10c0*/  IADD3 R5, PT, PT, R10, -0x3f3504f3, RZ ;  /* 0xc0cafb0d0a057810 */ /* 0x000fc80007ffe0ff */
[----:B------:R-:W-:-:S04]  /*10d0*/  LOP3.LUT R5, R5, 0xff800000, RZ, 0xc0, !PT ;  /* 0xff80000005057812 */ /* 0x000fc800078ec0ff */
[----:B------:R-:W-:Y:S01]  /*10e0*/  I2FP.F32.S32 R9, R5 ;  /* 0x0000000500097245 */ /* 0x000fe20000201400 */
[----:B------:R-:W-:-:S04]  /*10f0*/  IMAD.IADD R10, R10, 0x1, -R5 ;  /* 0x000000010a0a7824 */ /* 0x000fc800078e0a05 */
[C---:B------:R-:W-:Y:S01]  /*1100*/  FADD R11, R10.reuse, 1 ;  /* 0x3f8000000a0b7421 */ /* 0x040fe20000000000 */
[----:B------:R-:W-:Y:S01]  /*1110*/  FADD R14, R10, -1 ;  /* 0xbf8000000a0e7421 */ /* 0x000fe20000000000 */
[----:B------:R-:W-:Y:S02]  /*1120*/  FSEL R10, RZ, -24, P0 ;  /* 0xc1c00000ff0a7808 */ /* 0x000fe40000000000 */
[----:B------:R-:W-:Y:S01]  /*1130*/  FSETP.NEU.AND P0, PT, |R3|, +INF , PT ;  /* 0x7f8000000300780b */ /* 0x000fe20003f0d200 */
[----:B------:R-:W-:Y:S01]  /*1140*/  FADD R16, R14, R14 ;  /* 0x0000000e0e107221 */ /* 0x000fe20000000000 */
[----:B------:R-:W0:Y:S01]  /*1150*/  MUFU.RCP R11, R11 ;  /* 0x0000000b000b7308 */ /* 0x000e220000001000 */
[----:B------:R-:W-:Y:S01]  /*1160*/  FFMA R10, R9, 1.1920928955078125e-07, R10 ;  /* 0x34000000090a7823 */ /* 0x000fe2000000000a */
[----:B------:R-:W-:-:S04]  /*1170*/  FSETP.NEU.AND P0, PT, R3, RZ, P0 ;  /* 0x000000ff0300720b */ /* 0x000fc8000070d000 */
[----:B------:R-:W-:Y:S02]  /*1180*/  FSETP.GEU.OR P3, PT, R4, RZ, P0 ;  /* 0x000000ff0400720b */ /* 0x000fe4000076e400 */
[----:B------:R-:W-:-:S07]  /*1190*/  FSETP.NEU.AND P4, PT, |R2|, 1, !P0 ;  /* 0x3f8000000200780b */ /* 0x000fce000478d200 */
[----:B------:R-:W-:Y:S01]  /*11a0*/  @!P0 FADD R3, R3, R3 ;  /* 0x0000000303038221 */ /* 0x000fe20000000000 */
[----:B0-----:R-:W-:Y:S01]  /*11b0*/  FMUL R5, R11, R16 ;  /* 0x000000100b057220 */ /* 0x001fe20000400000 */
[----:B------:R-:W-:-:S03]  /*11c0*/  HFMA2 R16, -RZ, RZ, 0.771484375, 0.21533203125 ;  /* 0x3a2c32e4ff107431 */ /* 0x000fc600000001ff */
[----:B------:R-:W-:Y:S01]  /*11d0*/  @!P3 LOP3.LUT R3, R3, 0x7f800000, RZ, 0x3c, !PT ;  /* 0x7f8000000303b812 */ /* 0x000fe200078e3cff */
[----:B------:R-:W-:Y:S01]  /*11e0*/  FADD R15, R14, -R5 ;  /* 0x800000050e0f7221 */ /* 0x000fe20000000000 */
[CC--:B------:R-:W-:Y:S01]  /*11f0*/  FMUL R13, R5.reuse, R5.reuse ;  /* 0x00000005050d7220 */ /* 0x0c0fe20000400000 */
[----:B------:R-:W-:Y:S01]  /*1200*/  FFMA R9, R5, 1.4426950216293334961, R10 ;  /* 0x3fb8aa3b05097823 */ /* 0x000fe2000000000a */
[----:B------:R-:W-:Y:S01]  /*1210*/  @P4 LOP3.LUT R3, R3, 0x7fffffff, RZ, 0xc0, !PT ;  /* 0x7fffffff03034812 */ /* 0x000fe200078ec0ff */
[----:B------:R-:W-:Y:S02]  /*1220*/  FADD R15, R15, R15 ;  /* 0x0000000f0f0f7221 */ /* 0x000fe40000000000 */
[----:B------:R-:W-:Y:S01]  /*1230*/  FADD R10, R10, -R9 ;  /* 0x800000090a0a7221 */ /* 0x000fe20000000000 */
[----:B------:R-:W-:Y:S01]  /*1240*/  FFMA R16, R13, R16, 0.0032181653659790754318 ;  /* 0x3b52e7db0d107423 */ /* 0x000fe20000000010 */
[----:B------:R-:W-:Y:S02]  /*1250*/  FFMA R14, R14, -R5, R15 ;  /* 0x800000050e0e7223 */ /* 0x000fe4000000000f */
[----:B------:R-:W-:Y:S01]  /*1260*/  FFMA R15, R5, 1.4426950216293334961, R10 ;  /* 0x3fb8aa3b050f7823 */ /* 0x000fe2000000000a */
[----:B------:R-:W-:Y:S01]  /*1270*/  FFMA R16, R13, R16, 0.018033718690276145935 ;  /* 0x3c93bb730d107423 */ /* 0x000fe20000000010 */
[----:B------:R-:W-:-:S03]  /*1280*/  FMUL R14, R11, R14 ;  /* 0x0000000e0b0e7220 */ /* 0x000fc60000400000 */
[----:B------:R-:W-:Y:S01]  /*1290*/  FFMA R16, R13, R16, 0.12022458761930465698 ;  /* 0x3df6384f0d107423 */ /* 0x000fe20000000010 */
[----:B------:R-:W-:-:S03]  /*12a0*/  FFMA R10, R14, 1.4426950216293334961, R15 ;  /* 0x3fb8aa3b0e0a7823 */ /* 0x000fc6000000000f */
[----:B------:R-:W-:Y:S01]  /*12b0*/  FMUL R16, R13, R16 ;  /* 0x000000100d107220 */ /* 0x000fe20000400000 */
[----:B------:R-:W-:-:S03]  /*12c0*/  FFMA R13, R5, 1.9251366722983220825e-08, R10 ;  /* 0x32a55e34050d7823 */ /* 0x000fc6000000000a */
        /* <DEDUP_REMOVED lines=15> */
[----:B------:R-:W-:Y:S01]  /*13c0*/  FADD R5, R5, R16 ;  /* 0x0000001005057221 */ /* 0x000fe20000000000 */
[----:B------:R-:W-:Y:S02]  /*13d0*/  SEL R4, RZ, 0x83000000, P1 ;  /* 0x83000000ff047807 */ /* 0x000fe40000800000 */
[----:B------:R-:W-:Y:S01]  /*13e0*/  FSETP.GEU.AND P1, PT, R10, RZ, PT ;  /* 0x000000ff0a00720b */ /* 0x000fe20003f2e000 */
[----:B------:R-:W-:Y:S01]  /*13f0*/  FFMA R14, R5, R14, 0.0013391353422775864601 ;  /* 0x3aaf85ed050e7423 */ /* 0x000fe2000000000e */
[----:B------:R-:W-:Y:S01]  /*1400*/  IADD3 R2, PT, PT, R4, 0x7f000000, RZ ;  /* 0x7f00000004027810 */ /* 0x000fe20007ffe0ff */
[----:B-1----:R-:W-:Y:S02]  /*1410*/  IMAD R9, R9, 0x800000, -R4 ;  /* 0x0080000009097824 */ /* 0x002fe400078e0a04 */
[----:B------:R-:W-:-:S04]  /*1420*/  FFMA R14, R5, R14, 0.0096188392490148544312 ;  /* 0x3c1d9856050e7423 */ /* 0x000fc8000000000e */
[----:B------:R-:W-:-:S04]  /*1430*/  FFMA R14, R5, R14, 0.055503588169813156128 ;  /* 0x3d6357bb050e7423 */ /* 0x000fc8000000000e */
[----:B------:R-:W-:-:S04]  /*1440*/  FFMA R14, R5, R14, 0.24022644758224487305 ;  /* 0x3e75fdec050e7423 */ /* 0x000fc8000000000e */
[----:B------:R-:W-:-:S04]  /*1450*/  FFMA R14, R5, R14, 0.69314718246459960938 ;  /* 0x3f317218050e7423 */ /* 0x000fc8000000000e */
[----:B------:R-:W-:Y:S01]  /*1460*/  FFMA R11, R5, R14, 1 ;  /* 0x3f800000050b7423 */ /* 0x000fe2000000000e */
[----:B------:R-:W-:-:S03]  /*1470*/  FSEL R5, RZ, +INF , !P1 ;  /* 0x7f800000ff057808 */ /* 0x000fc60004800000 */
[----:B------:R-:W-:-:S04]  /*1480*/  FMUL R2, R2, R11 ;  /* 0x0000000b02027220 */ /* 0x000fc80000400000 */
[----:B------:R-:W-:Y:S01]  /*1490*/  @!P2 FMUL R5, R9, R2 ;  /* 0x000000020905a220 */ /* 0x000fe20000400000 */
[----:B------:R-:W-:-:S07]  /*14a0*/  @!P0 MOV R5, R3 ;  /* 0x0000000300058202 */ /* 0x000fce0000000f00 */
.L_x_11:
[----:B------:R-:W-:Y:S05]  /*14b0*/  BSYNC.RECONVERGENT B0 ;  /* 0x0000000000007941 */ /* 0x000fea0003800200 */
.L_x_10:
[----:B------:R-:W0:Y:S01]  /*14c0*/  F2F.F64.F32 R4, R5 ;  /* 0x0000000500047310 */ /* 0x000e220000201800 */
[----:B------:R-:W-:Y:S01]  /*14d0*/  UMOV UR6, 0x4488c60d ;  /* 0x4488c60d00067882 */ /* 0x000fe20000000000 */
[----:B------:R-:W-:Y:S01]  /*14e0*/  UMOV UR7, 0x3fda65a1 ;  /* 0x3fda65a100077882 */ /* 0x000fe20000000000 */
[----:B------:R-:W-:Y:S01]  /*14f0*/  IMAD.MOV.U32 R10, RZ, RZ, -0x4c76d118 ;  /* 0xb3892ee8ff0a7424 */ /* 0x000fe200078e00ff */
[----:B------:R-:W-:Y:S01]  /*1500*/  MOV R11, 0x3fee6a22 ;  /* 0x3fee6a22000b7802 */ /* 0x000fe20000000f00 */
[----:B------:R-:W-:Y:S01]  /*1510*/  IMAD.MOV.U32 R6, RZ, RZ, 0x1 ;  /* 0x00000001ff067424 */ /* 0x000fe200078e00ff */
[----:B------:R-:W-:Y:S02]  /*1520*/  BSSY.RECONVERGENT B0, `(.L_x_12) ;  /* 0x0000034000007945 */ /* 0x000fe40003800200 */
[----:B------:R-:W1:Y:S03]  /*1530*/  F2F.F64.F32 R2, R12 ;  /* 0x0000000c00027310 */ /* 0x000e660000201800 */
[----:B------:R-:W-:-:S02]  /*1540*/  DFMA R16, R6, -R10, 1 ;  /* 0x3ff000000610742b */ /* 0x000fc4000000080a */
[----:B0-----:R-:W-:-:S03]  /*1550*/  DMUL R14, R4, UR6 ;  /* 0x00000006040e7c28 */ /* 0x001fc60008000000 */
[----:B------:R-:W0:Y:S01]  /*1560*/  F2F.F64.F32 R8, R8 ;  /* 0x0000000800087310 */ /* 0x000e220000201800 */
[----:B------:R-:W-:Y:S01]  /*1570*/  UMOV UR6, 0x396d0918 ;  /* 0x396d091800067882 */ /* 0x000fe20000000000 */
[----:B------:R-:W-:Y:S01]  /*1580*/  UMOV UR7, 0x3fd6e297 ;  /* 0x3fd6e29700077882 */ /* 0x000fe20000000000 */
[----:B------:R-:W-:Y:S02]  /*1590*/  DFMA R16, R16, R16, R16 ;  /* 0x000000101010722b */ /* 0x000fe40000000010 */
[----:B-1----:R-:W-:Y:S01]  /*15a0*/  DFMA R14, R2, UR6, R14 ;  /* 0x00000006020e7c2b */ /* 0x002fe2000800000e */
[----:B------:R-:W-:Y:S01]  /*15b0*/  UMOV UR6, 0xd2391d58 ;  /* 0xd2391d5800067882 */ /* 0x000fe20000000000 */
[----:B------:R-:W-:-:S04]  /*15c0*/  UMOV UR7, 0x3fc71819 ;  /* 0x3fc7181900077882 */ /* 0x000fc80000000000 */
[----:B------:R-:W-:Y:S02]  /*15d0*/  DFMA R16, R6, R16, R6 ;  /* 0x000000100610722b */ /* 0x000fe40000000006 */
[----:B0-----:R-:W-:Y:S01]  /*15e0*/  DFMA R14, R8, UR6, R14 ;  /* 0x00000006080e7c2b */ /* 0x001fe2000800000e */
[----:B------:R-:W-:Y:S01]  /*15f0*/  UMOV UR6, 0xa6e75ff6 ;  /* 0xa6e75ff600067882 */ /* 0x000fe20000000000 */
[----:B------:R-:W-:-:S04]  /*1600*/  UMOV UR7, 0x3fcb38cd ;  /* 0x3fcb38cd00077882 */ /* 0x000fc80000000000 */
[C---:B------:R-:W-:Y:S01]  /*1610*/  DFMA R12, R16.reuse, -R10, 1 ;  /* 0x3ff00000100c742b */ /* 0x040fe2000000080a */
[----:B------:R-:W0:Y:S07]  /*1620*/  F2F.F32.F64 R20, R14 ;  /* 0x0000000e00147310 */ /* 0x000e2e0000301000 */
[----:B------:R-:W-:Y:S02]  /*1630*/  DFMA R16, R16, R12, R16 ;  /* 0x0000000c1010722b */ /* 0x000fe40000000010 */
[----:B------:R-:W-:Y:S01]  /*1640*/  DMUL R12, R4, UR6 ;  /* 0x00000006040c7c28 */ /* 0x000fe20008000000 */
[----:B------:R-:W-:Y:S01]  /*1650*/  UMOV UR6, 0xc6cdaf4b ;  /* 0xc6cdaf4b00067882 */ /* 0x000fe20000000000 */
[----:B------:R-:W-:-:S02]  /*1660*/  UMOV UR7, 0x3f93cc4a ;  /* 0x3f93cc4a00077882 */ /* 0x000fc40000000000 */
[----:B------:R-:W-:Y:S01]  /*1670*/  DMUL R4, R4, UR6 ;  /* 0x0000000604047c28 */ /* 0x000fe20008000000 */
[----:B------:R-:W-:Y:S01]  /*1680*/  UMOV UR6, 0x396d0918 ;  /* 0x396d091800067882 */ /* 0x000fe20000000000 */
[----:B------:R-:W-:Y:S01]  /*1690*/  UMOV UR7, 0x3fe6e297 ;  /* 0x3fe6e29700077882 */ /* 0x000fe20000000000 */
[----:B0-----:R-:W0:Y:S01]  /*16a0*/  F2F.F64.F32 R6, R20 ;  /* 0x0000001400067310 */ /* 0x001e220000201800 */
[----:B------:R-:W-:Y:S01]  /*16b0*/  DFMA R12, R2, UR6, R12 ;  /* 0x00000006020c7c2b */ /* 0x000fe2000800000c */
[----:B------:R-:W-:Y:S01]  /*16c0*/  UMOV UR6, 0xb4e98138 ;  /* 0xb4e9813800067882 */ /* 0x000fe20000000000 */
[----:B------:R-:W-:Y:S01]  /*16d0*/  UMOV UR7, 0x3fbe836e ;  /* 0x3fbe836e00077882 */ /* 0x000fe20000000000 */
[----:B0-----:R-:W-:Y:S01]  /*16e0*/  DMUL R18, R6, R16 ;  /* 0x0000001006127228 */ /* 0x001fe20000000000 */
[----:B------:R-:W-:-:S07]  /*16f0*/  FSETP.GEU.AND P1, PT, |R7|, 6.5827683646048100446e-37, PT ;  /* 0x036000000700780b */ /* 0x000fce0003f2e200 */
[----:B------:R-:W-:Y:S02]  /*1700*/  DFMA R14, R18, -R10, R6 ;  /* 0x8000000a120e722b */ /* 0x000fe40000000006 */
[----:B------:R-:W-:Y:S01]  /*1710*/  DFMA R10, R2, UR6, R4 ;  /* 0x00000006020a7c2b */ /* 0x000fe20008000004 */
[----:B------:R-:W-:Y:S01]  /*1720*/  UMOV UR6, 0xe6c8f755 ;  /* 0xe6c8f75500067882 */ /* 0x000fe20000000000 */
[----:B------:R-:W-:Y:S02]  /*1730*/  UMOV UR7, 0x3fb279aa ;  /* 0x3fb279aa00077882 */ /* 0x000fe40000000000 */
[----:B------:R-:W-:Y:S01]  /*1740*/  DFMA R12, R8, UR6, R12 ;  /* 0x00000006080c7c2b */ /* 0x000fe2000800000c */
[----:B------:R-:W-:Y:S01]  /*1750*/  UMOV UR6, 0x7418d691 ;  /* 0x7418d69100067882 */ /* 0x000fe20000000000 */
[----:B------:R-:W-:Y:S01]  /*1760*/  DFMA R2, R16, R14, R18 ;  /* 0x0000000e1002722b */ /* 0x000fe20000000012 */
[----:B------:R-:W-:Y:S02]  /*1770*/  UMOV UR7, 0x3fee6842 ;  /* 0x3fee684200077882 */ /* 0x000fe40000000000 */
[----:B------:R-:W-:Y:S01]  /*1780*/  DFMA R10, R8, UR6, R10 ;  /* 0x00000006080a7c2b */ /* 0x000fe2000800000a */
[----:B------:R0:W1:Y:S06]  /*1790*/  F2F.F32.F64 R5, R12 ;  /* 0x0000000c00057310 */ /* 0x00006c0000301000 */
[----:B------:R-:W-:-:S02]  /*17a0*/  FFMA R4, RZ, 1.8626139163970947266, R3 ;  /* 0x3fee6a22ff047823 */ /* 0x000fc40000000003 */
[----:B------:R0:W2:Y:S03]  /*17b0*/  F2F.F32.F64 R23, R10 ;  /* 0x0000000a00177310 */ /* 0x0000a60000301000 */
[----:B------:R-:W-:-:S13]  /*17c0*/  FSETP.GT.AND P0, PT, |R4|, 1.469367938527859385e-39, PT ;  /* 0x001000000400780b */ /* 0x000fda0003f04200 */
[----:B012---:R-:W-:Y:S05]  /*17d0*/  @P0 BRA P1, `(.L_x_13) ;  /* 0x0000000000200947 */ /* 0x007fea0000800000 */
[----:B------:R-:W-:Y:S01]  /*17e0*/  MOV R12, R6 ;  /* 0x00000006000c7202 */ /* 0x000fe20000000f00 */
[----:B------:R-:W-:Y:S01]  /*17f0*/  IMAD.MOV.U32 R13, RZ, RZ, R7 ;  /* 0x000000ffff0d7224 */ /* 0x000fe200078e0007 */
[----:B------:R-:W-:Y:S01]  /*1800*/  MOV R10, 0xb3892ee8 ;  /* 0xb3892ee8000a7802 */ /* 0x000fe20000000f00 */
[----:B------:R-:W-:Y:S01]  /*1810*/  IMAD.MOV.U32 R11, RZ, RZ, 0x3fee6a22 ;  /* 0x3fee6a22ff0b7424 */ /* 0x000fe200078e00ff */
[----:B------:R-:W-:-:S07]  /*1820*/  MOV R2, 0x1840 ;  /* 0x0000184000027802 */ /* 0x000fce0000000f00 */
[----:B------:R-:W-:Y:S05]  /*1830*/  CALL.REL.NOINC `($__internal_0_$__cuda_sm20_div_rn_f64_full) ;  /* 0x0000000c00107944 */ /* 0x000fea0003c00000 */
[----:B------:R-:W-:Y:S01]  /*1840*/  MOV R2, R6 ;  /* 0x0000000600027202 */ /* 0x000fe20000000f00 */
[----:B------:R-:W-:-:S07]  /*1850*/  IMAD.MOV.U32 R3, RZ, RZ, R7 ;  /* 0x000000ffff037224 */ /* 0x000fce00078e0007 */
.L_x_13:
[----:B------:R-:W-:Y:S05]  /*1860*/  BSYNC.RECONVERGENT B0 ;  /* 0x0000000000007941 */ /* 0x000fea0003800200 */
.L_x_12:
[----:B------:R-:W0:Y:S01]  /*1870*/  MUFU.RCP64H R7, 1.0887537002563476562 ;  /* 0x3ff16b8900077908 */ /* 0x000e220000001800 */
[----:B------:R-:W-:Y:S02]  /*1880*/  HFMA2 R10, -RZ, RZ, 35.6875, 0.76220703125 ;  /* 0x50763a19ff0a7431 */ /* 0x000fe400000001ff */
[----:B------:R-:W-:Y:S01]  /*1890*/  IMAD.MOV.U32 R11, RZ, RZ, 0x3ff16b89 ;  /* 0x3ff16b89ff0b7424 */ /* 0x000fe200078e00ff */
[----:B------:R-:W-:Y:S01]  /*18a0*/  MOV R6, 0x1 ;  /* 0x0000000100067802 */ /* 0x000fe20000000f00 */
[----:B------:R-:W-:Y:S03]  /*18b0*/  BSSY.RECONVERGENT B0, `(.L_x_14) ;  /* 0x0000013000007945 */ /* 0x000fe60003800200 */
[----:B------:R-:W1:Y:S08]  /*18c0*/  F2F.F64.F32 R12, R23 ;  /* 0x00000017000c7310 */ /* 0x000e700000201800 */
[----:B------:R2:W3:Y:S01]  /*18d0*/  F2F.F32.F64 R22, R2 ;  /* 0x0000000200167310 */ /* 0x0004e20000301000 */
[----:B0-----:R-:W-:Y:S01]  /*18e0*/  DFMA R8, R6, -R10, 1 ;  /* 0x3ff000000608742b */ /* 0x001fe2000000080a */
[----:B-1----:R-:W-:-:S07]  /*18f0*/  FSETP.GEU.AND P1, PT, |R13|, 6.5827683646048100446e-37, PT ;  /* 0x036000000d00780b */ /* 0x002fce0003f2e200 */
[----:B------:R-:W-:-:S08]  /*1900*/  DFMA R8, R8, R8, R8 ;  /* 0x000000080808722b */ /* 0x000fd00000000008 */
[----:B------:R-:W-:-:S08]  /*1910*/  DFMA R8, R6, R8, R6 ;  /* 0x000000080608722b */ /* 0x000fd00000000006 */
[----:B------:R-:W-:-:S08]  /*1920*/  DFMA R6, R8, -R10, 1 ;  /* 0x3ff000000806742b */ /* 0x000fd0000000080a */
[----:B------:R-:W-:-:S08]  /*1930*/  DFMA R6, R8, R6, R8 ;  /* 0x000000060806722b */ /* 0x000fd00000000008 */
[----:B------:R-:W-:-:S08]  /*1940*/  DMUL R8, R12, R6 ;  /* 0x000000060c087228 */ /* 0x000fd00000000000 */
[----:B------:R-:W-:-:S08]  /*1950*/  DFMA R10, R8, -R10, R12 ;  /* 0x8000000a080a722b */ /* 0x000fd0000000000c */
[----:B------:R-:W-:-:S10]  /*1960*/  DFMA R6, R6, R10, R8 ;  /* 0x0000000a0606722b */ /* 0x000fd40000000008 */
[----:B------:R-:W-:-:S05]  /*1970*/  FFMA R4, RZ, 1.886094212532043457, R7 ;  /* 0x3ff16b89ff047823 */ /* 0x000fca0000000007 */
[----:B------:R-:W-:-:S13]  /*1980*/  FSETP.GT.AND P0, PT, |R4|, 1.469367938527859385e-39, PT ;  /* 0x001000000400780b */ /* 0x000fda0003f04200 */
[----:B--23--:R-:W-:Y:S05]  /*1990*/  @P0 BRA P1, `(.L_x_15) ;  /* 0x0000000000100947 */ /* 0x00cfea0000800000 */
[----:B------:R-:W-:Y:S01]  /*19a0*/  IMAD.MOV.U32 R10, RZ, RZ, 0x50763a19 ;  /* 0x50763a19ff0a7424 */ /* 0x000fe200078e00ff */
[----:B------:R-:W-:Y:S02]  /*19b0*/  MOV R11, 0x3ff16b89 ;  /* 0x3ff16b89000b7802 */ /* 0x000fe40000000f00 */
[----:B------:R-:W-:-:S07]  /*19c0*/  MOV R2, 0x19e0 ;  /* 0x000019e000027802 */ /* 0x000fce0000000f00 */
[----:B------:R-:W-:Y:S05]  /*19d0*/  CALL.REL.NOINC `($__internal_0_$__cuda_sm20_div_rn_f64_full) ;  /* 0x0000000800a87944 */ /* 0x000fea0003c00000 */
.L_x_15:
[----:B------:R-:W-:Y:S05]  /*19e0*/  BSYNC.RECONVERGENT B0 ;  /* 0x0000000000007941 */ /* 0x000fea0003800200 */
.L_x_14:
[----:B------:R-:W-:Y:S01]  /*19f0*/  FSETP.GT.AND P0, PT, R22, 0.0088560003787279129028, PT ;  /* 0x3c1118c21600780b */ /* 0x000fe20003f04000 */
[----:B------:R0:W1:Y:S01]  /*1a00*/  F2F.F32.F64 R6, R6 ;  /* 0x0000000600067310 */ /* 0x0000620000301000 */
[----:B------:R-:W-:Y:S11]  /*1a10*/  BSSY.RECONVERGENT B0, `(.L_x_16) ;  /* 0x0000013000007945 */ /* 0x000ff60003800200 */
[----:B0-----:R-:W-:Y:S05]  /*1a20*/  @!P0 BRA `(.L_x_17) ;  /* 0x00000000003c8947 */ /* 0x001fea0003800000 */
[C---:B------:R-:W-:Y:S01]  /*1a30*/  FMUL R3, |R22|.reuse, 16777216 ;  /* 0x4b80000016037820 */ /* 0x040fe20000400200 */
[----:B------:R-:W-:-:S04]  /*1a40*/  FSETP.GEU.AND P0, PT, |R22|, 1.175494350822287508e-38, PT ;  /* 0x008000001600780b */ /* 0x000fc80003f0e200 */
[----:B------:R-:W-:-:S04]  /*1a50*/  FSEL R2, R3, |R22|, !P0 ;  /* 0x4000001603027208 */ /* 0x000fc80004000000 */
[----:B------:R-:W0:Y:S05]  /*1a60*/  MUFU.LG2 R3, R2 ;  /* 0x0000000200037308 */ /* 0x000e2a0000000c00 */
[----:B0-----:R-:W-:-:S04]  /*1a70*/  @!P0 FADD R3, R3, -24 ;  /* 0xc1c0000003038421 */ /* 0x001fc80000000000 */
[----:B------:R-:W-:Y:S01]  /*1a80*/  FMUL R4, R3, -0.6666666865348815918 ;  /* 0xbf2aaaab03047820 */ /* 0x000fe20000400000 */
[----:B------:R-:W-:-:S03]  /*1a90*/  FADD R3, R22, R22 ;  /* 0x0000001616037221 */ /* 0x000fc60000000000 */
[----:B------:R-:W0:Y:S02]  /*1aa0*/  MUFU.EX2 R7, R4 ;  /* 0x0000000400077308 */ /* 0x000e240000000800 */
[----:B------:R-:W-:Y:S01]  /*1ab0*/  FSETP.NEU.AND P0, PT, R3, R22, PT ;  /* 0x000000160300720b */ /* 0x000fe20003f0d000 */
[----:B0-----:R-:W-:-:S04]  /*1ac0*/  FMUL R8, |R22|, R7 ;  /* 0x0000000716087220 */ /* 0x001fc80000400200 */
[----:B------:R-:W-:-:S04]  /*1ad0*/  FMUL R7, R7, -R8 ;  /* 0x8000000807077220 */ /* 0x000fc80000400000 */
[----:B------:R-:W-:-:S04]  /*1ae0*/  FFMA R7, R8, R7, 1 ;  /* 0x3f80000008077423 */ /* 0x000fc80000000007 */
[----:B------:R-:W-:-:S04]  /*1af0*/  FMUL R7, R7, 0.3333333432674407959 ;  /* 0x3eaaaaab07077820 */ /* 0x000fc80000400000 */
[----:B------:R-:W-:Y:S01]  /*1b00*/  @P0 FFMA R3, R8, R7, R8 ;  /* 0x0000000708030223 */ /* 0x000fe20000000008 */
[----:B------:R-:W-:Y:S06]  /*1b10*/  BRA `(.L_x_18) ;  /* 0x0000000000087947 */ /* 0x000fec0003800000 */
.L_x_17:
[----:B------:R-:W-:-:S04]  /*1b20*/  IMAD.MOV.U32 R3, RZ, RZ, 0x40f92f68 ;  /* 0x40f92f68ff037424 */ /* 0x000fc800078e00ff */
[----:B------:R-:W-:-:S07]  /*1b30*/  FFMA R3, R22, R3, 0.13793103396892547607 ;  /* 0x3e0d3dcb16037423 */ /* 0x000fce0000000003 */
.L_x_18:
[----:B------:R-:W-:Y:S05]  /*1b40*/  BSYNC.RECONVERGENT B0 ;  /* 0x0000000000007941 */ /* 0x000fea0003800200 */
.L_x_16:
[----:B------:R-:W-:Y:S01]  /*1b50*/  FSETP.GT.AND P0, PT, R5, 0.0088560003787279129028, PT ;  /* 0x3c1118c20500780b */ /* 0x000fe20003f04000 */
[----:B------:R-:W-:-:S12]  /*1b60*/  BSSY.RECONVERGENT B0, `(.L_x_19) ;  /* 0x0000013000007945 */ /* 0x000fd80003800200 */
[----:B------:R-:W-:Y:S05]  /*1b70*/  @!P0 BRA `(.L_x_20) ;  /* 0x00000000003c8947 */ /* 0x000fea0003800000 */
        /* <DEDUP_REMOVED lines=15> */
.L_x_20:
[----:B------:R-:W-:-:S05]  /*1c70*/  MOV R4, 0x40f92f68 ;  /* 0x40f92f6800047802 */ /* 0x000fca0000000f00 */
[----:B------:R-:W-:-:S07]  /*1c80*/  FFMA R4, R5, R4, 0.13793103396892547607 ;  /* 0x3e0d3dcb05047423 */ /* 0x000fce0000000004 */
.L_x_21:
[----:B------:R-:W-:Y:S05]  /*1c90*/  BSYNC.RECONVERGENT B0 ;  /* 0x0000000000007941 */ /* 0x000fea0003800200 */
.L_x_19:
[----:B-1----:R-:W-:Y:S01]  /*1ca0*/  FSETP.GT.AND P1, PT, R6, 0.0088560003787279129028, PT ;  /* 0x3c1118c20600780b */ /* 0x002fe20003f24000 */
        /* <DEDUP_REMOVED lines=17> */
.L_x_23:
[----:B------:R-:W-:-:S04]  /*1dc0*/  IMAD.MOV.U32 R7, RZ, RZ, 0x40f92f68 ;  /* 0x40f92f68ff077424 */ /* 0x000fc800078e00ff */
[----:B------:R-:W-:-:S07]  /*1dd0*/  FFMA R7, R6, R7, 0.13793103396892547607 ;  /* 0x3e0d3dcb06077423 */ /* 0x000fce0000000007 */
.L_x_24:
[----:B------:R-:W-:Y:S05]  /*1de0*/  BSYNC.RECONVERGENT B0 ;  /* 0x0000000000007941 */ /* 0x000fea0003800200 */
.L_x_22:
[----:B------:R-:W-:Y:S04]  /*1df0*/  BSSY.RECONVERGENT B0, `(.L_x_25) ;  /* 0x0000018000007945 */ /* 0x000fe80003800200 */
[----:B------:R-:W-:Y:S05]  /*1e00*/  @!P0 BRA `(.L_x_26) ;  /* 0x0000000000488947 */ /* 0x000fea0003800000 */
[C---:B------:R-:W-:Y:S01]  /*1e10*/  FMUL R2, |R5|.reuse, 16777216 ;  /* 0x4b80000005027820 */ /* 0x040fe20000400200 */
[C---:B------:R-:W-:Y:S01]  /*1e20*/  FSETP.GEU.AND P0, PT, |R5|.reuse, 1.175494350822287508e-38, PT ;  /* 0x008000000500780b */ /* 0x040fe20003f0e200 */
[----:B------:R-:W-:-:S03]  /*1e30*/  FADD R10, R5, R5 ;  /* 0x00000005050a7221 */ /* 0x000fc60000000000 */
[----:B------:R-:W-:-:S04]  /*1e40*/  FSEL R2, R2, |R5|, !P0 ;  /* 0x4000000502027208 */ /* 0x000fc80004000000 */
[----:B------:R-:W0:Y:S05]  /*1e50*/  MUFU.LG2 R6, R2 ;  /* 0x0000000200067308 */ /* 0x000e2a0000000c00 */
[----:B0-----:R-:W-:Y:S01]  /*1e60*/  @!P0 FADD R6, R6, -24 ;  /* 0xc1c0000006068421 */ /* 0x001fe20000000000 */
[----:B------:R-:W-:-:S03]  /*1e70*/  FSETP.NEU.AND P0, PT, R10, R5, PT ;  /* 0x000000050a00720b */ /* 0x000fc60003f0d000 */
[----:B------:R-:W-:-:S06]  /*1e80*/  FMUL R6, R6, -0.6666666865348815918 ;  /* 0xbf2aaaab06067820 */ /* 0x000fcc0000400000 */
[----:B------:R-:W0:Y:S02]  /*1e90*/  MUFU.EX2 R6, R6 ;  /* 0x0000000600067308 */ /* 0x000e240000000800 */
[----:B0-----:R-:W-:-:S04]  /*1ea0*/  FMUL R9, |R5|, R6 ;  /* 0x0000000605097220 */ /* 0x001fc80000400200 */
[----:B------:R-:W-:-:S04]  /*1eb0*/  FMUL R8, R6, -R9 ;  /* 0x8000000906087220 */ /* 0x000fc80000400000 */
[----:B------:R-:W-:-:S04]  /*1ec0*/  FFMA R8, R9, R8, 1 ;  /* 0x3f80000009087423 */ /* 0x000fc80000000008 */
[----:B------:R-:W-:-:S04]  /*1ed0*/  FMUL R8, R8, 0.3333333432674407959 ;  /* 0x3eaaaaab08087820 */ /* 0x000fc80000400000 */
[----:B------:R-:W-:-:S04]  /*1ee0*/  @P0 FFMA R10, R9, R8, R9 ;  /* 0x00000008090a0223 */ /* 0x000fc80000000009 */
[----:B------:R-:W-:-:S04]  /*1ef0*/  FMUL R2, R10, 116 ;  /* 0x42e800000a027820 */ /* 0x000fc80000400000 */
[----:B------:R-:W0:Y:S02]  /*1f00*/  F2F.F64.F32 R8, R2 ;  /* 0x0000000200087310 */ /* 0x000e240000201800 */
[----:B0-----:R-:W-:Y:S01]  /*1f10*/  DADD R8, R8, -16 ;  /* 0xc030000008087429 */ /* 0x001fe20000000000 */
[----:B------:R-:W-:Y:S10]  /*1f20*/  BRA `(.L_x_27) ;  /* 0x0000000000107947 */ /* 0x000ff40003800000 */
.L_x_26:
[----:B------:R-:W0:Y:S01]  /*1f30*/  F2F.F64.F32 R8, R5 ;  /* 0x0000000500087310 */ /* 0x000e220000201800 */
[----:B------:R-:W-:Y:S01]  /*1f40*/  UMOV UR6, 0x66666666 ;  /* 0x6666666600067882 */ /* 0x000fe20000000000 */
[----:B------:R-:W-:Y:S02]  /*1f50*/  UMOV UR7, 0x408c3a66 ;  /* 0x408c3a6600077882 */ /* 0x000fe40000000000 */
[----:B0-----:R-:W-:-:S11]  /*1f60*/  DMUL R8, R8, UR6 ;  /* 0x0000000608087c28 */ /* 0x001fd60008000000 */
.L_x_27:
[----:B------:R-:W-:Y:S05]  /*1f70*/  BSYNC.RECONVERGENT B0 ;  /* 0x0000000000007941 */ /* 0x000fea0003800200 */
.L_x_25:
[----:B------:R-:W0:Y:S01]  /*1f80*/  F2F.F32.F64 R2, R8 ;  /* 0x0000000800027310 */ /* 0x000e220000301000 */
[----:B------:R-:W-:Y:S01]  /*1f90*/  MOV R6, 0x3c23d70a ;  /* 0x3c23d70a00067802 */ /* 0x000fe20000000f00 */
[----:B------:R-:W-:Y:S01]  /*1fa0*/  IMAD.MOV.U32 R5, RZ, RZ, 0x42c80000 ;  /* 0x42c80000ff057424 */ /* 0x000fe200078e00ff */
[----:B------:R-:W-:Y:S03]  /*1fb0*/  BSSY.RECONVERGENT B0, `(.L_x_28) ;  /* 0x000000e000007945 */ /* 0x000fe60003800200 */
[----:B------:R-:W-:-:S04]  /*1fc0*/  FFMA R5, R6, -R5, 1 ;  /* 0x3f80000006057423 */ /* 0x000fc80000000805 */
[----:B------:R-:W-:Y:S01]  /*1fd0*/  FFMA R11, R5, R6, 0.0099999997764825820923 ;  /* 0x3c23d70a050b7423 */ /* 0x000fe20000000006 */
[----:B------:R-:W-:Y:S01]  /*1fe0*/  FADD R5, -R4, R3 ;  /* 0x0000000304057221 */ /* 0x000fe20000000100 */
[----:B------:R-:W-:Y:S01]  /*1ff0*/  FADD R6, -R7, R4 ;  /* 0x0000000407067221 */ /* 0x000fe20000000100 */
[----:B0-----:R-:W0:Y:S01]  /*2000*/  FCHK P0, R2, 100 ;  /* 0x42c8000002007902 */ /* 0x001e220000000000 */
[----:B------:R-:W-:-:S04]  /*2010*/  FFMA R10, R2, R11, RZ ;  /* 0x0000000b020a7223 */ /* 0x000fc800000000ff */
[----:B------:R-:W-:-:S04]  /*2020*/  FFMA R12, R10, -100, R2 ;  /* 0xc2c800000a0c7823 */ /* 0x000fc80000000002 */
[----:B------:R-:W-:Y:S01]  /*2030*/  FFMA R4, R11, R12, R10 ;  /* 0x0000000c0b047223 */ /* 0x000fe2000000000a */
[----:B0-----:R-:W-:Y:S06]  /*2040*/  @!P0 BRA `(.L_x_29) ;  /* 0x0000000000108947 */ /* 0x001fec0003800000 */
[----:B------:R-:W-:Y:S01]  /*2050*/  HFMA2 R3, -RZ, RZ, 3.390625, 0 ;  /* 0x42c80000ff037431 */ /* 0x000fe200000001ff */
[----:B------:R-:W-:-:S07]  /*2060*/  MOV R8, 0x2080 ;  /* 0x0000208000087802 */ /* 0x000fce0000000f00 */
[----:B------:R-:W-:Y:S05]  /*2070*/  CALL.REL.NOINC `($__internal_1_$__cuda_sm3x_div_rn_noftz_f32_slowpath) ;  /* 0x0000000800747944 */ /* 0x000fea0003c00000 */
[----:B------:R-:W-:-:S07]  /*2080*/  IMAD.MOV.U32 R4, RZ, RZ, R2 ;  /* 0x000000ffff047224 */ /* 0x000fce00078e0002 */
.L_x_29:
[----:B------:R-:W-:Y:S05]  /*2090*/  BSYNC.RECONVERGENT B0 ;  /* 0x0000000000007941 */ /* 0x000fea0003800200 */
.L_x_28:
[----:B------:R-:W-:Y:S01]  /*20a0*/  HFMA2 R2, -RZ, RZ, 3.98828125, 0 ;  /* 0x43fa0000ff027431 */ /* 0x000fe200000001ff */
[----:B------:R-:W-:Y:S01]  /*20b0*/  MOV R8, 0x3bc30c31 ;  /* 0x3bc30c3100087802 */ /* 0x000fe20000000f00 */
[----:B------:R-:W-:Y:S01]  /*20c0*/  IMAD.MOV.U32 R3, RZ, RZ, 0x43280000 ;  /* 0x43280000ff037424 */ /* 0x000fe200078e00ff */
[----:B------:R-:W-:Y:S03]  /*20d0*/  BSSY.RECONVERGENT B0, `(.L_x_30) ;  /* 0x000000d000007945 */ /* 0x000fe60003800200 */
[----:B------:R-:W-:Y:S01]  /*20e0*/  FFMA R3, R8, -R3, 1 ;  /* 0x3f80000008037423 */ /* 0x000fe20000000803 */
[----:B------:R-:W-:-:S03]  /*20f0*/  FFMA R2, R5, R2, 75 ;  /* 0x4296000005027423 */ /* 0x000fc60000000002 */
[----:B------:R-:W-:Y:S01]  /*2100*/  FFMA R3, R3, R8, 0.0059523810632526874542 ;  /* 0x3bc30c3103037423 */ /* 0x000fe20000000008 */
[----:B------:R-:W0:Y:S03]  /*2110*/  FCHK P0, R2, 168 ;  /* 0x4328000002007902 */ /* 0x000e260000000000 */
[----:B------:R-:W-:-:S04]  /*2120*/  FFMA R5, R2, R3, RZ ;  /* 0x0000000302057223 */ /* 0x000fc800000000ff */
[----:B------:R-:W-:-:S04]  /*2130*/  FFMA R8, R5, -168, R2 ;  /* 0xc328000005087823 */ /* 0x000fc80000000002 */
[----:B------:R-:W-:Y:S01]  /*2140*/  FFMA R5, R3, R8, R5 ;  /* 0x0000000803057223 */ /* 0x000fe20000000005 */
[----:B0-----:R-:W-:Y:S06]  /*2150*/  @!P0 BRA `(.L_x_31) ;  /* 0x0000000000108947 */ /* 0x001fec0003800000 */
[----:B------:R-:W-:Y:S01]  /*2160*/  IMAD.MOV.U32 R3, RZ, RZ, 0x43280000 ;  /* 0x43280000ff037424 */ /* 0x000fe200078e00ff */
[----:B------:R-:W-:-:S07]  /*2170*/  MOV R8, 0x2190 ;  /* 0x0000219000087802 */ /* 0x000fce0000000f00 */
[----:B------:R-:W-:Y:S05]  /*2180*/  CALL.REL.NOINC `($__internal_1_$__cuda_sm3x_div_rn_noftz_f32_slowpath) ;  /* 0x0000000800307944 */ /* 0x000fea0003c00000 */
[----:B------:R-:W-:-:S07]  /*2190*/  MOV R5, R2 ;  /* 0x0000000200057202 */ /* 0x000fce0000000f00 */
.L_x_31:
[----:B------:R-:W-:Y:S05]  /*21a0*/  BSYNC.RECONVERGENT B0 ;  /* 0x0000000000007941 */ /* 0x000fea0003800200 */
.L_x_30:
[----:B------:R-:W-:Y:S02]  /*21b0*/  HFMA2 R7, -RZ, RZ, 3.578125, 0 ;  /* 0x43280000ff077431 */ /* 0x000fe400000001ff */
[----:B------:R-:W-:Y:S01]  /*21c0*/  IMAD.MOV.U32 R3, RZ, RZ, 0x43480000 ;  /* 0x43480000ff037424 */ /* 0x000fe200078e00ff */
[----:B------:R-:W-:Y:S01]  /*21d0*/  BSSY.RECONVERGENT B0, `(.L_x_32) ;  /* 0x000000e000007945 */ /* 0x000fe20003800200 */
[----:B------:R-:W-:Y:S02]  /*21e0*/  IMAD.MOV.U32 R2, RZ, RZ, 0x3bc30c31 ;  /* 0x3bc30c31ff027424 */ /* 0x000fe400078e00ff */
[----:B------:R-:W-:-:S04]  /*21f0*/  FFMA R8, R6, R3, 75 ;  /* 0x4296000006087423 */ /* 0x000fc80000000003 */
[----:B------:R-:W0:Y:S01]  /*2200*/  FCHK P0, R8, 168 ;  /* 0x4328000008007902 */ /* 0x000e220000000000 */
[----:B------:R-:W-:-:S04]  /*2210*/  FFMA R7, R2, -R7, 1 ;  /* 0x3f80000002077423 */ /* 0x000fc80000000807 */
[----:B------:R-:W-:-:S04]  /*2220*/  FFMA R2, R7, R2, 0.0059523810632526874542 ;  /* 0x3bc30c3107027423 */ /* 0x000fc80000000002 */
[----:B------:R-:W-:-:S04]  /*2230*/  FFMA R3, R2, R8, RZ ;  /* 0x0000000802037223 */ /* 0x000fc800000000ff */
[----:B------:R-:W-:-:S04]  /*2240*/  FFMA R6, R3, -168, R8 ;  /* 0xc328000003067823 */ /* 0x000fc80000000008 */
[----:B------:R-:W-:Y:S01]  /*2250*/  FFMA R2, R2, R6, R3 ;  /* 0x0000000602027223 */ /* 0x000fe20000000003 */
[----:B0-----:R-:W-:Y:S06]  /*2260*/  @!P0 BRA `(.L_x_33) ;  /* 0x0000000000108947 */ /* 0x001fec0003800000 */
[----:B------:R-:W-:Y:S01]  /*2270*/  MOV R2, R8 ;  /* 0x0000000800027202 */ /* 0x000fe20000000f00 */
[----:B------:R-:W-:Y:S01]  /*2280*/  IMAD.MOV.U32 R3, RZ, RZ, 0x43280000 ;  /* 0x43280000ff037424 */ /* 0x000fe200078e00ff */
[----:B------:R-:W-:-:S07]  /*2290*/  MOV R8, 0x22b0 ;  /* 0x000022b000087802 */ /* 0x000fce0000000f00 */
[----:B------:R-:W-:Y:S05]  /*22a0*/  CALL.REL.NOINC `($__internal_1_$__cuda_sm3x_div_rn_noftz_f32_slowpath) ;  /* 0x0000000400e87944 */ /* 0x000fea0003c00000 */
.L_x_33:
[----:B------:R-:W-:Y:S05]  /*22b0*/  BSYNC.RECONVERGENT B0 ;  /* 0x0000000000007941 */ /* 0x000fea0003800200 */
.L_x_32:
[C---:B------:R-:W-:Y:S01]  /*22c0*/  FMNMX.NAN R3, R4.reuse, 1, PT ;  /* 0x3f80000004037809 */ /* 0x040fe20003820000 */
[----:B------:R-:W0:Y:S01]  /*22d0*/  LDCU.64 UR6, c[0x0][0x388] ;  /* 0x00007100ff0677ac */ /* 0x000e220008000a00 */
[----:B------:R-:W-:Y:S02]  /*22e0*/  FSETP.GEU.AND P0, PT, R4, RZ, PT ;  /* 0x000000ff0400720b */ /* 0x000fe40003f0e000 */
[----:B------:R-:W-:Y:S01]  /*22f0*/  FMNMX.NAN R4, R2, 1, PT ;  /* 0x3f80000002047809 */ /* 0x000fe20003820000 */
[----:B------:R-:W-:Y:S01]  /*2300*/  FMUL R6, R3, 255 ;  /* 0x437f000003067820 */ /* 0x000fe20000400000 */
[----:B------:R-:W-:Y:S01]  /*2310*/  FMNMX.NAN R3, R5, 1, PT ;  /* 0x3f80000005037809 */ /* 0x000fe20003820000 */
[----:B------:R-:W1:Y:S01]  /*2320*/  LDCU.128 UR8, c[0x0][0x390] ;  /* 0x00007200ff0877ac */ /* 0x000e620008000c00 */
[----:B------:R-:W-:Y:S01]  /*2330*/  SHF.R.S32.HI R7, RZ, 0x1f, R0 ;  /* 0x0000001fff077819 */ /* 0x000fe20000011400 */
[----:B------:R-:W-:Y:S01]  /*2340*/  FMUL R4, R4, 255 ;  /* 0x437f000004047820 */ /* 0x000fe20000400000 */
[----:B------:R-:W-:Y:S01]  /*2350*/  FSEL R8, R6, RZ, P0 ;  /* 0x000000ff06087208 */ /* 0x000fe20000000000 */
[----:B------:R-:W-:Y:S01]  /*2360*/  FMUL R3, R3, 255 ;  /* 0x437f000003037820 */ /* 0x000fe20000400000 */
[----:B------:R-:W-:-:S02]  /*2370*/  FSETP.GEU.AND P0, PT, R5, RZ, PT ;  /* 0x000000ff0500720b */ /* 0x000fc40003f0e000 */
[----:B------:R-:W2:Y:S02]  /*2380*/  F2I.U32.TRUNC.NTZ R9, R8 ;  /* 0x0000000800097305 */ /* 0x000ea4000020f000 */
[----:B------:R-:W-:Y:S02]  /*2390*/  FSEL R10, R3, RZ, P0 ;  /* 0x000000ff030a7208 */ /* 0x000fe40000000000 */
[----:B------:R-:W-:-:S04]  /*23a0*/  FSETP.GEU.AND P0, PT, R2, RZ, PT ;  /* 0x000000ff0200720b */ /* 0x000fc80003f0e000 */
[----:B------:R-:W-:Y:S01]  /*23b0*/  FSEL R12, R4, RZ, P0 ;  /* 0x000000ff040c7208 */ /* 0x000fe20000000000 */
[----:B------:R-:W3:Y:S01]  /*23c0*/  F2I.U32.TRUNC.NTZ R11, R10 ;  /* 0x0000000a000b7305 */ /* 0x000ee2000020f000 */
[C---:B0-----:R-:W-:Y:S02]  /*23d0*/  IADD3 R2, P0, PT, R0.reuse, UR6, RZ ;  /* 0x0000000600027c10 */ /* 0x041fe4000ff1e0ff */
[C---:B-1----:R-:W-:Y:S02]  /*23e0*/  IADD3 R4, P1, PT, R0.reuse, UR8, RZ ;  /* 0x0000000800047c10 */ /* 0x042fe4000ff3e0ff */
[----:B------:R-:W-:Y:S02]  /*23f0*/  IADD3 R6, P2, PT, R0, UR10, RZ ;  /* 0x0000000a00067c10 */ /* 0x000fe4000ff5e0ff */
[C---:B------:R-:W-:Y:S01]  /*2400*/  IADD3.X R3, PT, PT, R7.reuse, UR7, RZ, P0, !PT ;  /* 0x0000000707037c10 */ /* 0x040fe200087fe4ff */
[----:B------:R-:W0:Y:S01]  /*2410*/  F2I.U32.TRUNC.NTZ R13, R12 ;  /* 0x0000000c000d7305 */ /* 0x000e22000020f000 */
[----:B------:R-:W-:-:S02]  /*2420*/  IADD3.X R5, PT, PT, R7, UR9, RZ, P1, !PT ;  /* 0x0000000907057c10 */ /* 0x000fc40008ffe4ff */
[----:B------:R-:W-:Y:S01]  /*2430*/  IADD3.X R7, PT, PT, R7, UR11, RZ, P2, !PT ;  /* 0x0000000b07077c10 */ /* 0x000fe200097fe4ff */
[----:B--2---:R-:W-:Y:S04]  /*2440*/  STG.E.U8 desc[UR4][R2.64], R9 ;  /* 0x0000000902007986 */ /* 0x004fe8000c101104 */
[----:B---3--:R-:W-:Y:S04]  /*2450*/  STG.E.U8 desc[UR4][R4.64], R11 ;  /* 0x0000000b04007986 */ /* 0x008fe8000c101104 */
[----:B0-----:R-:W-:Y:S01]  /*2460*/  STG.E.U8 desc[UR4][R6.64], R13 ;  /* 0x0000000d06007986 */ /* 0x001fe2000c101104 */
[----:B------:R-:W-:Y:S05]  /*2470*/  EXIT ;  /* 0x000000000000794d */ /* 0x000fea0003800000 */
        .weak           $__internal_0_$__cuda_sm20_div_rn_f64_full
        .type           $__internal_0_$__cuda_sm20_div_rn_f64_full,@function
        .size           $__internal_0_$__cuda_sm20_div_rn_f64_full,($__internal_1_$__cuda_sm3x_div_rn_noftz_f32_slowpath - $__internal_0_$__cuda_sm20_div_rn_f64_full)
$__internal_0_$__cuda_sm20_div_rn_f64_full:
[C---:B------:R-:W-:Y:S01]  /*2480*/  FSETP.GEU.AND P0, PT, |R11|.reuse, 1.469367938527859385e-39, PT ;  /* 0x001000000b00780b */ /* 0x040fe20003f0e200 */
[----:B------:R-:W-:Y:S01]  /*2490*/  IMAD.MOV.U32 R14, RZ, RZ, 0x1 ;  /* 0x00000001ff0e7424 */ /* 0x000fe200078e00ff */
[----:B------:R-:W-:Y:S01]  /*24a0*/  LOP3.LUT R8, R11, 0x800fffff, RZ, 0xc0, !PT ;  /* 0x800fffff0b087812 */ /* 0x000fe200078ec0ff */
[----:B------:R-:W-:Y:S01]  /*24b0*/  BSSY.RECONVERGENT B1, `(.L_x_34) ;  /* 0x0000055000017945 */ /* 0x000fe20003800200 */
[C---:B------:R-:W-:Y:S02]  /*24c0*/  FSETP.GEU.AND P2, PT, |R13|.reuse, 1.469367938527859385e-39, PT ;  /* 0x001000000d00780b */ /* 0x040fe40003f4e200 */
[----:B------:R-:W-:Y:S02]  /*24d0*/  LOP3.LUT R9, R8, 0x3ff00000, RZ, 0xfc, !PT ;  /* 0x3ff0000008097812 */ /* 0x000fe400078efcff */
[----:B------:R-:W-:Y:S02]  /*24e0*/  MOV R8, R10 ;  /* 0x0000000a00087202 */ /* 0x000fe40000000f00 */
[----:B------:R-:W-:-:S02]  /*24f0*/  LOP3.LUT R3, R13, 0x7ff00000, RZ, 0xc0, !PT ;  /* 0x7ff000000d037812 */ /* 0x000fc400078ec0ff */
[----:B------:R-:W-:Y:S01]  /*2500*/  LOP3.LUT R6, R11, 0x7ff00000, RZ, 0xc0, !PT ;  /* 0x7ff000000b067812 */ /* 0x000fe200078ec0ff */
[----:B------:R-:W-:-:S03]  /*2510*/  @!P0 DMUL R8, R10, 8.98846567431157953865e+307 ;  /* 0x7fe000000a088828 */ /* 0x000fc60000000000 */
[----:B------:R-:W-:Y:S02]  /*2520*/  ISETP.GE.U32.AND P1, PT, R3, R6, PT ;  /* 0x000000060300720c */ /* 0x000fe40003f26070 */
[----:B------:R-:W-:Y:S01]  /*2530*/  @!P2 LOP3.LUT R4, R11, 0x7ff00000, RZ, 0xc0, !PT ;  /* 0x7ff000000b04a812 */ /* 0x000fe200078ec0ff */
[----:B------:R-:W0:Y:S01]  /*2540*/  MUFU.RCP64H R15, R9 ;  /* 0x00000009000f7308 */ /* 0x000e220000001800 */
[----:B------:R-:W-:Y:S02]  /*2550*/  @!P2 MOV R20, RZ ;  /* 0x000000ff0014a202 */ /* 0x000fe40000000f00 */
[----:B------:R-:W-:Y:S02]  /*2560*/  @!P2 ISETP.GE.U32.AND P3, PT, R3, R4, PT ;  /* 0x000000040300a20c */ /* 0x000fe40003f66070 */
[----:B------:R-:W-:-:S04]  /*2570*/  MOV R4, 0x1ca00000 ;  /* 0x1ca0000000047802 */ /* 0x000fc80000000f00 */
[----:B------:R-:W-:-:S04]  /*2580*/  @!P2 SEL R7, R4, 0x63400000, !P3 ;  /* 0x634000000407a807 */ /* 0x000fc80005800000 */
[----:B------:R-:W-:Y:S01]  /*2590*/  @!P2 LOP3.LUT R7, R7, 0x80000000, R13, 0xf8, !PT ;  /* 0x800000000707a812 */ /* 0x000fe200078ef80d */
[----:B0-----:R-:W-:-:S03]  /*25a0*/  DFMA R16, R14, -R8, 1 ;  /* 0x3ff000000e10742b */ /* 0x001fc60000000808 */
[----:B------:R-:W-:-:S05]  /*25b0*/  @!P2 LOP3.LUT R21, R7, 0x100000, RZ, 0xfc, !PT ;  /* 0x001000000715a812 */ /* 0x000fca00078efcff */
[----:B------:R-:W-:-:S08]  /*25c0*/  DFMA R16, R16, R16, R16 ;  /* 0x000000101010722b */ /* 0x000fd00000000010 */
[----:B------:R-:W-:Y:S01]  /*25d0*/  DFMA R16, R14, R16, R14 ;  /* 0x000000100e10722b */ /* 0x000fe2000000000e */
[----:B------:R-:W-:Y:S01]  /*25e0*/  SEL R15, R4, 0x63400000, !P1 ;  /* 0x63400000040f7807 */ /* 0x000fe20004800000 */
[----:B------:R-:W-:-:S03]  /*25f0*/  IMAD.MOV.U32 R14, RZ, RZ, R12 ;  /* 0x000000ffff0e7224 */ /* 0x000fc600078e000c */
[----:B------:R-:W-:-:S03]  /*2600*/  LOP3.LUT R15, R15, 0x800fffff, R13, 0xf8, !PT ;  /* 0x800fffff0f0f7812 */ /* 0x000fc600078ef80d */
[----:B------:R-:W-:-:S03]  /*2610*/  DFMA R18, R16, -R8, 1 ;  /* 0x3ff000001012742b */ /* 0x000fc60000000808 */
[----:B------:R-:W-:Y:S01]  /*2620*/  @!P2 DFMA R14, R14, 2, -R20 ;  /* 0x400000000e0ea82b */ /* 0x000fe20000000814 */
[----:B------:R-:W-:Y:S01]  /*2630*/  IMAD.MOV.U32 R20, RZ, RZ, R3 ;  /* 0x000000ffff147224 */ /* 0x000fe200078e0003 */
[----:B------:R-:W-:-:S03]  /*2640*/  MOV R21, R6 ;  /* 0x0000000600157202 */ /* 0x000fc60000000f00 */
[----:B------:R-:W-:Y:S01]  /*2650*/  DFMA R18, R16, R18, R16 ;  /* 0x000000121012722b */ /* 0x000fe20000000010 */
[----:B------:R-:W-:-:S04]  /*2660*/  @!P0 LOP3.LUT R21, R9, 0x7ff00000, RZ, 0xc0, !PT ;  /* 0x7ff0000009158812 */ /* 0x000fc800078ec0ff */
[----:B------:R-:W-:Y:S01]  /*2670*/  @!P2 LOP3.LUT R20, R15, 0x7ff00000, RZ, 0xc0, !PT ;  /* 0x7ff000000f14a812 */ /* 0x000fe200078ec0ff */
[----:B------:R-:W-:Y:S02]  /*2680*/  VIADD R25, R21, 0xffffffff ;  /* 0xffffffff15197836 */ /* 0x000fe40000000000 */
[----:B------:R-:W-:Y:S01]  /*2690*/  DMUL R16, R18, R14 ;  /* 0x0000000e12107228 */ /* 0x000fe20000000000 */
[----:B------:R-:W-:-:S04]  /*26a0*/  IADD3 R24, PT, PT, R20, -0x1, RZ ;  /* 0xffffffff14187810 */ /* 0x000fc80007ffe0ff */
[----:B------:R-:W-:-:S03]  /*26b0*/  ISETP.GT.U32.AND P0, PT, R24, 0x7feffffe, PT ;  /* 0x7feffffe1800780c */ /* 0x000fc60003f04070 */
[----:B------:R-:W-:Y:S01]  /*26c0*/  DFMA R6, R16, -R8, R14 ;  /* 0x800000081006722b */ /* 0x000fe2000000000e */
[----:B------:R-:W-:-:S07]  /*26d0*/  ISETP.GT.U32.OR P0, PT, R25, 0x7feffffe, P0 ;  /* 0x7feffffe1900780c */ /* 0x000fce0000704470 */
[----:B------:R-:W-:-:S06]  /*26e0*/  DFMA R6, R18, R6, R16 ;  /* 0x000000061206722b */ /* 0x000fcc0000000010 */
[----:B------:R-:W-:Y:S05]  /*26f0*/  @P0 BRA `(.L_x_35) ;  /* 0x00000000006c0947 */ /* 0x000fea0003800000 */
[----:B------:R-:W-:-:S04]  /*2700*/  LOP3.LUT R16, R11, 0x7ff00000, RZ, 0xc0, !PT ;  /* 0x7ff000000b107812 */ /* 0x000fc800078ec0ff */
[CC--:B------:R-:W-:Y:S02]  /*2710*/  VIADDMNMX R12, R3.reuse, -R16.reuse, 0xb9600000, !PT ;  /* 0xb9600000030c7446 */ /* 0x0c0fe40007800910 */
[----:B------:R-:W-:Y:S02]  /*2720*/  ISETP.GE.U32.AND P0, PT, R3, R16, PT ;  /* 0x000000100300720c */ /* 0x000fe40003f06070 */
[----:B------:R-:W-:Y:S01]  /*2730*/  VIMNMX R3, PT, PT, R12, 0x46a00000, PT ;  /* 0x46a000000c037848 */ /* 0x000fe20003fe0100 */
[----:B------:R-:W-:Y:S01]  /*2740*/  IMAD.MOV.U32 R12, RZ, RZ, RZ ;  /* 0x000000ffff0c7224 */ /* 0x000fe200078e00ff */
[----:B------:R-:W-:-:S04]  /*2750*/  SEL R4, R4, 0x63400000, !P0 ;  /* 0x6340000004047807 */ /* 0x000fc80004000000 */
[----:B------:R-:W-:-:S04]  /*2760*/  IADD3 R3, PT, PT, -R4, R3, RZ ;  /* 0x0000000304037210 */ /* 0x000fc80007ffe1ff */
[----:B------:R-:W-:-:S06]  /*2770*/  IADD3 R13, PT, PT, R3, 0x7fe00000, RZ ;  /* 0x7fe00000030d7810 */ /* 0x000fcc0007ffe0ff */
[----:B------:R-:W-:-:S10]  /*2780*/  DMUL R16, R6, R12 ;  /* 0x0000000c06107228 */ /* 0x000fd40000000000 */
[----:B------:R-:W-:-:S13]  /*2790*/  FSETP.GTU.AND P0, PT, |R17|, 1.469367938527859385e-39, PT ;  /* 0x001000001100780b */ /* 0x000fda0003f0c200 */
[----:B------:R-:W-:Y:S05]  /*27a0*/  @P0 BRA `(.L_x_36) ;  /* 0x0000000000940947 */ /* 0x000fea0003800000 */
[----:B------:R-:W-:Y:S01]  /*27b0*/  DFMA R8, R6, -R8, R14 ;  /* 0x800000080608722b */ /* 0x000fe2000000000e */
[----:B------:R-:W-:-:S09]  /*27c0*/  MOV R12, RZ ;  /* 0x000000ff000c7202 */ /* 0x000fd20000000f00 */
[C---:B------:R-:W-:Y:S02]  /*27d0*/  FSETP.NEU.AND P0, PT, R9.reuse, RZ, PT ;  /* 0x000000ff0900720b */ /* 0x040fe40003f0d000 */
[----:B------:R-:W-:-:S04]  /*27e0*/  LOP3.LUT R11, R9, 0x80000000, R11, 0x48, !PT ;  /* 0x80000000090b7812 */ /* 0x000fc800078e480b */
[----:B------:R-:W-:-:S07]  /*27f0*/  LOP3.LUT R13, R11, R13, RZ, 0xfc, !PT ;  /* 0x0000000d0b0d7212 */ /* 0x000fce00078efcff */
[----:B------:R-:W-:Y:S05]  /*2800*/  @!P0 BRA `(.L_x_36) ;  /* 0x00000000007c8947 */ /* 0x000fea0003800000 */
[C---:B------:R-:W-:Y:S01]  /*2810*/  IADD3 R9, PT, PT, -R3.reuse, RZ, RZ ;  /* 0x000000ff03097210 */ /* 0x040fe20007ffe1ff */
[----:B------:R-:W-:Y:S01]  /*2820*/  IMAD.MOV.U32 R8, RZ, RZ, RZ ;  /* 0x000000ffff087224 */ /* 0x000fe200078e00ff */
[----:B------:R-:W-:-:S05]  /*2830*/  IADD3 R3, PT, PT, -R3, -0x43300000, RZ ;  /* 0xbcd0000003037810 */ /* 0x000fca0007ffe1ff */
[----:B------:R-:W-:Y:S02]  /*2840*/  DFMA R8, R16, -R8, R6 ;  /* 0x800000081008722b */ /* 0x000fe40000000006 */
[----:B------:R-:W-:-:S08]  /*2850*/  DMUL.RP R6, R6, R12 ;  /* 0x0000000c06067228 */ /* 0x000fd00000008000 */
[----:B------:R-:W-:Y:S02]  /*2860*/  FSETP.NEU.AND P0, PT, |R9|, R3, PT ;  /* 0x000000030900720b */ /* 0x000fe40003f0d200 */
[----:B------:R-:W-:Y:S02]  /*2870*/  LOP3.LUT R11, R7, R11, RZ, 0x3c, !PT ;  /* 0x0000000b070b7212 */ /* 0x000fe400078e3cff */
[----:B------:R-:W-:Y:S02]  /*2880*/  FSEL R16, R6, R16, !P0 ;  /* 0x0000001006107208 */ /* 0x000fe40004000000 */
[----:B------:R-:W-:Y:S01]  /*2890*/  FSEL R17, R11, R17, !P0 ;  /* 0x000000110b117208 */ /* 0x000fe20004000000 */
[----:B------:R-:W-:Y:S06]  /*28a0*/  BRA `(.L_x_36) ;  /* 0x0000000000547947 */ /* 0x000fec0003800000 */
.L_x_35:
[----:B------:R-:W-:-:S14]  /*28b0*/  DSETP.NAN.AND P0, PT, R12, R12, PT ;  /* 0x0000000c0c00722a */ /* 0x000fdc0003f08000 */
[----:B------:R-:W-:Y:S05]  /*28c0*/  @P0 BRA `(.L_x_37) ;  /* 0x0000000000440947 */ /* 0x000fea0003800000 */
[----:B------:R-:W-:-:S14]  /*28d0*/  DSETP.NAN.AND P0, PT, R10, R10, PT ;  /* 0x0000000a0a00722a */ /* 0x000fdc0003f08000 */
[----:B------:R-:W-:Y:S05]  /*28e0*/  @P0 BRA `(.L_x_38) ;  /* 0x0000000000300947 */ /* 0x000fea0003800000 */
[----:B------:R-:W-:Y:S02]  /*28f0*/  ISETP.NE.AND P0, PT, R20, R21, PT ;  /* 0x000000151400720c */ /* 0x000fe40003f05270 */
[----:B------:R-:W-:Y:S02]  /*2900*/  MOV R16, 0x0 ;  /* 0x0000000000107802 */ /* 0x000fe40000000f00 */
[----:B------:R-:W-:-:S09]  /*2910*/  MOV R17, 0xfff80000 ;  /* 0xfff8000000117802 */ /* 0x000fd20000000f00 */
[----:B------:R-:W-:Y:S05]  /*2920*/  @!P0 BRA `(.L_x_36) ;  /* 0x0000000000348947 */ /* 0x000fea0003800000 */
[----:B------:R-:W-:Y:S02]  /*2930*/  ISETP.NE.AND P0, PT, R20, 0x7ff00000, PT ;  /* 0x7ff000001400780c */ /* 0x000fe40003f05270 */
[----:B------:R-:W-:Y:S02]  /*2940*/  LOP3.LUT R17, R13, 0x80000000, R11, 0x48, !PT ;  /* 0x800000000d117812 */ /* 0x000fe400078e480b */
[----:B------:R-:W-:-:S13]  /*2950*/  ISETP.EQ.OR P0, PT, R21, RZ, !P0 ;  /* 0x000000ff1500720c */ /* 0x000fda0004702670 */
[----:B------:R-:W-:Y:S01]  /*2960*/  @P0 LOP3.LUT R3, R17, 0x7ff00000, RZ, 0xfc, !PT ;  /* 0x7ff0000011030812 */ /* 0x000fe200078efcff */
[----:B------:R-:W-:Y:S01]  /*2970*/  @!P0 IMAD.MOV.U32 R16, RZ, RZ, RZ ;  /* 0x000000ffff108224 */ /* 0x000fe200078e00ff */
[----:B------:R-:W-:Y:S02]  /*2980*/  @P0 MOV R16, RZ ;  /* 0x000000ff00100202 */ /* 0x000fe40000000f00 */
[----:B------:R-:W-:Y:S01]  /*2990*/  @P0 MOV R17, R3 ;  /* 0x0000000300110202 */ /* 0x000fe20000000f00 */
[----:B------:R-:W-:Y:S06]  /*29a0*/  BRA `(.L_x_36) ;  /* 0x0000000000147947 */ /* 0x000fec0003800000 */
.L_x_38:
[----:B------:R-:W-:Y:S01]  /*29b0*/  LOP3.LUT R17, R11, 0x80000, RZ, 0xfc, !PT ;  /* 0x000800000b117812 */ /* 0x000fe200078efcff */
[----:B------:R-:W-:Y:S01]  /*29c0*/  IMAD.MOV.U32 R16, RZ, RZ, R10 ;  /* 0x000000ffff107224 */ /* 0x000fe200078e000a */
[----:B------:R-:W-:Y:S06]  /*29d0*/  BRA `(.L_x_36) ;  /* 0x0000000000087947 */ /* 0x000fec0003800000 */
.L_x_37:
[----:B------:R-:W-:Y:S02]  /*29e0*/  LOP3.LUT R17, R13, 0x80000, RZ, 0xfc, !PT ;  /* 0x000800000d117812 */ /* 0x000fe400078efcff */
[----:B------:R-:W-:-:S07]  /*29f0*/  MOV R16, R12 ;  /* 0x0000000c00107202 */ /* 0x000fce0000000f00 */
.L_x_36:
[----:B------:R-:W-:Y:S05]  /*2a00*/  BSYNC.RECONVERGENT B1 ;  /* 0x0000000000017941 */ /* 0x000fea0003800200 */
.L_x_34:
[----:B------:R-:W-:Y:S01]  /*2a10*/  HFMA2 R3, -RZ, RZ, 0, 0 ;  /* 0x00000000ff037431 */ /* 0x000fe200000001ff */
[----:B------:R-:W-:Y:S01]  /*2a20*/  MOV R6, R16 ;  /* 0x0000001000067202 */ /* 0x000fe20000000f00 */
[----:B------:R-:W-:Y:S02]  /*2a30*/  IMAD.MOV.U32 R7, RZ, RZ, R17 ;  /* 0x000000ffff077224 */ /* 0x000fe400078e0011 */
[----:B------:R-:W-:Y:S05]  /*2a40*/  RET.REL.NODEC R2 `(_Z11gpuBgrToLabPhS_S_S_iif) ;  /* 0xffffffd4026c7950 */ /* 0x000fea0003c3ffff */
        .weak           $__internal_1_$__cuda_sm3x_div_rn_noftz_f32_slowpath
        .type           $__internal_1_$__cuda_sm3x_div_rn_noftz_f32_slowpath,@function
        .size           $__internal_1_$__cuda_sm3x_div_rn_noftz_f32_slowpath,(.L_x_52 - $__internal_1_$__cuda_sm3x_div_rn_noftz_f32_slowpath)
$__internal_1_$__cuda_sm3x_div_rn_noftz_f32_slowpath:
[----:B------:R-:W-:Y:S01]  /*2a50*/  SHF.R.U32.HI R9, RZ, 0x17, R3 ;  /* 0x00000017ff097819 */ /* 0x000fe20000011603 */
[----:B------:R-:W-:Y:S01]  /*2a60*/  BSSY.RECONVERGENT B1, `(.L_x_39) ;  /* 0x0000062000017945 */ /* 0x000fe20003800200 */
[----:B------:R-:W-:Y:S02]  /*2a70*/  SHF.R.U32.HI R7, RZ, 0x17, R2 ;  /* 0x00000017ff077819 */ /* 0x000fe40000011602 */
[----:B------:R-:W-:Y:S02]  /*2a80*/  LOP3.LUT R14, R9, 0xff, RZ, 0xc0, !PT ;  /* 0x000000ff090e7812 */ /* 0x000fe400078ec0ff */
[----:B------:R-:W-:Y:S02]  /*2a90*/  LOP3.LUT R12, R7, 0xff, RZ, 0xc0, !PT ;  /* 0x000000ff070c7812 */ /* 0x000fe400078ec0ff */
[----:B------:R-:W-:-:S03]  /*2aa0*/  IADD3 R10, PT, PT, R14, -0x1, RZ ;  /* 0xffffffff0e0a7810 */ /* 0x000fc60007ffe0ff */
[----:B------:R-:W-:Y:S01]  /*2ab0*/  VIADD R9, R12, 0xffffffff ;  /* 0xffffffff0c097836 */ /* 0x000fe20000000000 */
[----:B------:R-:W-:-:S04]  /*2ac0*/  ISETP.GT.U32.AND P0, PT, R10, 0xfd, PT ;  /* 0x000000fd0a00780c */ /* 0x000fc80003f04070 */
[----:B------:R-:W-:-:S13]  /*2ad0*/  ISETP.GT.U32.OR P0, PT, R9, 0xfd, P0 ;  /* 0x000000fd0900780c */ /* 0x000fda0000704470 */
[----:B------:R-:W-:Y:S01]  /*2ae0*/  @!P0 MOV R7, RZ ;  /* 0x000000ff00078202 */ /* 0x000fe20000000f00 */
[----:B------:R-:W-:Y:S06]  /*2af0*/  @!P0 BRA `(.L_x_40) ;  /* 0x00000000005c8947 */ /* 0x000fec0003800000 */
[----:B------:R-:W-:Y:S02]  /*2b00*/  FSETP.GTU.FTZ.AND P0, PT, |R2|, +INF , PT ;  /* 0x7f8000000200780b */ /* 0x000fe40003f1c200 */
[----:B------:R-:W-:-:S04]  /*2b10*/  FSETP.GTU.FTZ.AND P1, PT, |R3|, +INF , PT ;  /* 0x7f8000000300780b */ /* 0x000fc80003f3c200 */
[----:B------:R-:W-:-:S13]  /*2b20*/  PLOP3.LUT P0, PT, P0, P1, PT, 0xf8, 0x8f ;  /* 0x00000000008f781c */ /* 0x000fda0000703f70 */
[----:B------:R-:W-:Y:S05]  /*2b30*/  @P0 BRA `(.L_x_41) ;  /* 0x00000004004c0947 */ /* 0x000fea0003800000 */
[----:B------:R-:W-:-:S13]  /*2b40*/  LOP3.LUT P0, RZ, R3, 0x7fffffff, R2, 0xc8, !PT ;  /* 0x7fffffff03ff7812 */ /* 0x000fda000780c802 */
[----:B------:R-:W-:Y:S05]  /*2b50*/  @!P0 BRA `(.L_x_42) ;  /* 0x00000004003c8947 */ /* 0x000fea0003800000 */
[C---:B------:R-:W-:Y:S02]  /*2b60*/  FSETP.NEU.FTZ.AND P0, PT, |R2|.reuse, +INF , PT ;  /* 0x7f8000000200780b */ /* 0x040fe40003f1d200 */
[----:B------:R-:W-:Y:S02]  /*2b70*/  FSETP.NEU.FTZ.AND P2, PT, |R3|, +INF , PT ;  /* 0x7f8000000300780b */ /* 0x000fe40003f5d200 */
[----:B------:R-:W-:-:S11]  /*2b80*/  FSETP.NEU.FTZ.AND P1, PT, |R2|, +INF , PT ;  /* 0x7f8000000200780b */ /* 0x000fd60003f3d200 */
[----:B------:R-:W-:Y:S05]  /*2b90*/  @!P2 BRA !P0, `(.L_x_42) ;  /* 0x00000004002ca947 */ /* 0x000fea0004000000 */
[----:B------:R-:W-:-:S04]  /*2ba0*/  LOP3.LUT P0, RZ, R2, 0x7fffffff, RZ, 0xc0, !PT ;  /* 0x7fffffff02ff7812 */ /* 0x000fc8000780c0ff */
[----:B------:R-:W-:-:S13]  /*2bb0*/  PLOP3.LUT P0, PT, P2, P0, PT, 0x2f, 0xf2 ;  /* 0x0000000000f2781c */ /* 0x000fda0001700577 */
[----:B------:R-:W-:Y:S05]  /*2bc0*/  @P0 BRA `(.L_x_43) ;  /* 0x0000000400180947 */ /* 0x000fea0003800000 */
[----:B------:R-:W-:-:S04]  /*2bd0*/  LOP3.LUT P0, RZ, R3, 0x7fffffff, RZ, 0xc0, !PT ;  /* 0x7fffffff03ff7812 */ /* 0x000fc8000780c0ff */
[----:B------:R-:W-:-:S13]  /*2be0*/  PLOP3.LUT P0, PT, P1, P0, PT, 0x2f, 0xf2 ;  /* 0x0000000000f2781c */ /* 0x000fda0000f00577 */
[----:B------:R-:W-:Y:S05]  /*2bf0*/  @P0 BRA `(.L_x_44) ;  /* 0x0000000400000947 */ /* 0x000fea0003800000 */
[----:B------:R-:W-:Y:S02]  /*2c00*/  ISETP.GE.AND P0, PT, R9, RZ, PT ;  /* 0x000000ff0900720c */ /* 0x000fe40003f06270 */
[----:B------:R-:W-:-:S11]  /*2c10*/  ISETP.GE.AND P1, PT, R10, RZ, PT ;  /* 0x000000ff0a00720c */ /* 0x000fd60003f26270 */
[----:B------:R-:W-:Y:S01]  /*2c20*/  @P0 MOV R7, RZ ;  /* 0x000000ff00070202 */ /* 0x000fe20000000f00 */
[----:B------:R-:W-:Y:S02]  /*2c30*/  @!P0 IMAD.MOV.U32 R7, RZ, RZ, -0x40 ;  /* 0xffffffc0ff078424 */ /* 0x000fe400078e00ff */
[----:B------:R-:W-:Y:S01]  /*2c40*/  @!P0 FFMA R2, R2, 1.84467440737095516160e+19, RZ ;  /* 0x5f80000002028823 */ /* 0x000fe200000000ff */
[----:B------:R-:W-:Y:S02]  /*2c50*/  @!P1 FFMA R3, R3, 1.84467440737095516160e+19, RZ ;  /* 0x5f80000003039823 */ /* 0x000fe400000000ff */
[----:B------:R-:W-:-:S07]  /*2c60*/  @!P1 IADD3 R7, PT, PT, R7, 0x40, RZ ;  /* 0x0000004007079810 */ /* 0x000fce0007ffe0ff */
.L_x_40:
[----:B------:R-:W-:Y:S01]  /*2c70*/  LEA R10, R14, 0xc0800000, 0x17 ;  /* 0xc08000000e0a7811 */ /* 0x000fe200078eb8ff */
[----:B------:R-:W-:Y:S03]  /*2c80*/  BSSY.RECONVERGENT B2, `(.L_x_45) ;  /* 0x0000036000027945 */ /* 0x000fe60003800200 */
[----:B------:R-:W-:Y:S01]  /*2c90*/  IADD3 R10, PT, PT, -R10, R3, RZ ;  /* 0x000000030a0a7210 */ /* 0x000fe20007ffe1ff */
[----:B------:R-:W-:-:S03]  /*2ca0*/  VIADD R3, R12, 0xffffff81 ;  /* 0xffffff810c037836 */ /* 0x000fc60000000000 */
[----:B------:R0:W1:Y:S01]  /*2cb0*/  MUFU.RCP R9, R10 ;  /* 0x0000000a00097308 */ /* 0x0000620000001000 */
[----:B------:R-:W-:Y:S01]  /*2cc0*/  FADD.FTZ R11, -R10, -RZ ;  /* 0x800000ff0a0b7221 */ /* 0x000fe20000010100 */
[C---:B------:R-:W-:Y:S01]  /*2cd0*/  IMAD R2, R3.reuse, -0x800000, R2 ;  /* 0xff80000003027824 */ /* 0x040fe200078e0202 */
[----:B0-----:R-:W-:-:S04]  /*2ce0*/  IADD3 R10, PT, PT, R3, 0x7f, -R14 ;  /* 0x0000007f030a7810 */ /* 0x001fc80007ffe80e */
[----:B------:R-:W-:Y:S01]  /*2cf0*/  IADD3 R10, PT, PT, R10, R7, RZ ;  /* 0x000000070a0a7210 */ /* 0x000fe20007ffe0ff */
[----:B-1----:R-:W-:-:S04]  /*2d00*/  FFMA R12, R9, R11, 1 ;  /* 0x3f800000090c7423 */ /* 0x002fc8000000000b */
[----:B------:R-:W-:-:S04]  /*2d10*/  FFMA R16, R9, R12, R9 ;  /* 0x0000000c09107223 */ /* 0x000fc80000000009 */
[----:B------:R-:W-:-:S04]  /*2d20*/  FFMA R9, R2, R16, RZ ;  /* 0x0000001002097223 */ /* 0x000fc800000000ff */
[----:B------:R-:W-:-:S04]  /*2d30*/  FFMA R12, R11, R9, R2 ;  /* 0x000000090b0c7223 */ /* 0x000fc80000000002 */
[----:B------:R-:W-:-:S04]  /*2d40*/  FFMA R9, R16, R12, R9 ;  /* 0x0000000c10097223 */ /* 0x000fc80000000009 */
[----:B------:R-:W-:-:S04]  /*2d50*/  FFMA R12, R11, R9, R2 ;  /* 0x000000090b0c7223 */ /* 0x000fc80000000002 */
[----:B------:R-:W-:-:S05]  /*2d60*/  FFMA R2, R16, R12, R9 ;  /* 0x0000000c10027223 */ /* 0x000fca0000000009 */
[----:B------:R-:W-:-:S04]  /*2d70*/  SHF.R.U32.HI R3, RZ, 0x17, R2 ;  /* 0x00000017ff037819 */ /* 0x000fc80000011602 */
[----:B------:R-:W-:-:S04]  /*2d80*/  LOP3.LUT R3, R3, 0xff, RZ, 0xc0, !PT ;  /* 0x000000ff03037812 */ /* 0x000fc800078ec0ff */
[----:B------:R-:W-:-:S05]  /*2d90*/  IADD3 R11, PT, PT, R3, R10, RZ ;  /* 0x0000000a030b7210 */ /* 0x000fca0007ffe0ff */
[----:B------:R-:W-:-:S05]  /*2da0*/  VIADD R3, R11, 0xffffffff ;  /* 0xffffffff0b037836 */ /* 0x000fca0000000000 */
[----:B------:R-:W-:-:S13]  /*2db0*/  ISETP.GE.U32.AND P0, PT, R3, 0xfe, PT ;  /* 0x000000fe0300780c */ /* 0x000fda0003f06070 */
[----:B------:R-:W-:Y:S05]  /*2dc0*/  @!P0 BRA `(.L_x_46) ;  /* 0x0000000000808947 */ /* 0x000fea0003800000 */
[----:B------:R-:W-:-:S13]  /*2dd0*/  ISETP.GT.AND P0, PT, R11, 0xfe, PT ;  /* 0x000000fe0b00780c */ /* 0x000fda0003f04270 */
[----:B------:R-:W-:Y:S05]  /*2de0*/  @P0 BRA `(.L_x_47) ;  /* 0x00000000006c0947 */ /* 0x000fea0003800000 */
[----:B------:R-:W-:-:S13]  /*2df0*/  ISETP.GE.AND P0, PT, R11, 0x1, PT ;  /* 0x000000010b00780c */ /* 0x000fda0003f06270 */
[----:B------:R-:W-:Y:S05]  /*2e00*/  @P0 BRA `(.L_x_48) ;  /* 0x0000000000740947 */ /* 0x000fea0003800000 */
[----:B------:R-:W-:Y:S02]  /*2e10*/  ISETP.GE.AND P0, PT, R11, -0x18, PT ;  /* 0xffffffe80b00780c */ /* 0x000fe40003f06270 */
[----:B------:R-:W-:-:S11]  /*2e20*/  LOP3.LUT R2, R2, 0x80000000, RZ, 0xc0, !PT ;  /* 0x8000000002027812 */ /* 0x000fd600078ec0ff */
[----:B------:R-:W-:Y:S05]  /*2e30*/  @!P0 BRA `(.L_x_48) ;  /* 0x0000000000688947 */ /* 0x000fea0003800000 */
[CCC-:B------:R-:W-:Y:S01]  /*2e40*/  FFMA.RZ R3, R16.reuse, R12.reuse, R9.reuse ;  /* 0x0000000c10037223 */ /* 0x1c0fe2000000c009 */
[CCC-:B------:R-:W-:Y:S01]  /*2e50*/  FFMA.RM R10, R16.reuse, R12.reuse, R9.reuse ;  /* 0x0000000c100a7223 */ /* 0x1c0fe20000004009 */
[C---:B------:R-:W-:Y:S02]  /*2e60*/  ISETP.NE.AND P2, PT, R11.reuse, RZ, PT ;  /* 0x000000ff0b00720c */ /* 0x040fe40003f45270 */
[----:B------:R-:W-:Y:S02]  /*2e70*/  ISETP.NE.AND P1, PT, R11, RZ, PT ;  /* 0x000000ff0b00720c */ /* 0x000fe40003f25270 */
[----:B------:R-:W-:Y:S01]  /*2e80*/  LOP3.LUT R7, R3, 0x7fffff, RZ, 0xc0, !PT ;  /* 0x007fffff03077812 */ /* 0x000fe200078ec0ff */
[----:B------:R-:W-:Y:S01]  /*2e90*/  FFMA.RP R3, R16, R12, R9 ;  /* 0x0000000c10037223 */ /* 0x000fe20000008009 */
[----:B------:R-:W-:Y:S02]  /*2ea0*/  IADD3 R12, PT, PT, R11, 0x20, RZ ;  /* 0x000000200b0c7810 */ /* 0x000fe40007ffe0ff */
[----:B------:R-:W-:-:S02]  /*2eb0*/  LOP3.LUT R7, R7, 0x800000, RZ, 0xfc, !PT ;  /* 0x0080000007077812 */ /* 0x000fc400078efcff */
[----:B------:R-:W-:Y:S02]  /*2ec0*/  IADD3 R9, PT, PT, -R11, RZ, RZ ;  /* 0x000000ff0b097210 */ /* 0x000fe40007ffe1ff */
[----:B------:R-:W-:Y:S02]  /*2ed0*/  SHF.L.U32 R12, R7, R12, RZ ;  /* 0x0000000c070c7219 */ /* 0x000fe400000006ff */
[----:B------:R-:W-:Y:S02]  /*2ee0*/  FSETP.NEU.FTZ.AND P0, PT, R3, R10, PT ;  /* 0x0000000a0300720b */ /* 0x000fe40003f1d000 */
[----:B------:R-:W-:Y:S02]  /*2ef0*/  SEL R10, R9, RZ, P2 ;  /* 0x000000ff090a7207 */ /* 0x000fe40001000000 */
[----:B------:R-:W-:Y:S02]  /*2f00*/  ISETP.NE.AND P1, PT, R12, RZ, P1 ;  /* 0x000000ff0c00720c */ /* 0x000fe40000f25270 */
[----:B------:R-:W-:-:S02]  /*2f10*/  SHF.R.U32.HI R10, RZ, R10, R7 ;  /* 0x0000000aff0a7219 */ /* 0x000fc40000011607 */
[----:B------:R-:W-:Y:S02]  /*2f20*/  PLOP3.LUT P0, PT, P0, P1, PT, 0xf8, 0x8f ;  /* 0x00000000008f781c */ /* 0x000fe40000703f70 */
[----:B------:R-:W-:Y:S02]  /*2f30*/  SHF.R.U32.HI R12, RZ, 0x1, R10 ;  /* 0x00000001ff0c7819 */ /* 0x000fe4000001160a */
[----:B------:R-:W-:-:S04]  /*2f40*/  SEL R3, RZ, 0x1, !P0 ;  /* 0x00000001ff037807 */ /* 0x000fc80004000000 */
[----:B------:R-:W-:-:S04]  /*2f50*/  LOP3.LUT R3, R3, 0x1, R12, 0xf8, !PT ;  /* 0x0000000103037812 */ /* 0x000fc800078ef80c */
[----:B------:R-:W-:-:S05]  /*2f60*/  LOP3.LUT R3, R3, R10, RZ, 0xc0, !PT ;  /* 0x0000000a03037212 */ /* 0x000fca00078ec0ff */
[----:B------:R-:W-:-:S05]  /*2f70*/  IMAD.IADD R3, R12, 0x1, R3 ;  /* 0x000000010c037824 */ /* 0x000fca00078e0203 */
[----:B------:R-:W-:Y:S01]  /*2f80*/  LOP3.LUT R2, R3, R2, RZ, 0xfc, !PT ;  /* 0x0000000203027212 */ /* 0x000fe200078efcff */
[----:B------:R-:W-:Y:S06]  /*2f90*/  BRA `(.L_x_48) ;  /* 0x0000000000107947 */ /* 0x000fec0003800000 */
.L_x_47:
[----:B------:R-:W-:-:S04]  /*2fa0*/  LOP3.LUT R2, R2, 0x80000000, RZ, 0xc0, !PT ;  /* 0x8000000002027812 */ /* 0x000fc800078ec0ff */
[----:B------:R-:W-:Y:S01]  /*2fb0*/  LOP3.LUT R2, R2, 0x7f800000, RZ, 0xfc, !PT ;  /* 0x7f80000002027812 */ /* 0x000fe200078efcff */
[----:B------:R-:W-:Y:S06]  /*2fc0*/  BRA `(.L_x_48) ;  /* 0x0000000000047947 */ /* 0x000fec0003800000 */
.L_x_46:
[----:B------:R-:W-:-:S07]  /*2fd0*/  LEA R2, R10, R2, 0x17 ;  /* 0x000000020a027211 */ /* 0x000fce00078eb8ff */
.L_x_48:
[----:B------:R-:W-:Y:S05]  /*2fe0*/  BSYNC.RECONVERGENT B2 ;  /* 0x0000000000027941 */ /* 0x000fea0003800200 */
.L_x_45:
[----:B------:R-:W-:Y:S05]  /*2ff0*/  BRA `(.L_x_49) ;  /* 0x0000000000207947 */ /* 0x000fea0003800000 */
.L_x_44:
[----:B------:R-:W-:-:S04]  /*3000*/  LOP3.LUT R2, R3, 0x80000000, R2, 0x48, !PT ;  /* 0x8000000003027812 */ /* 0x000fc800078e4802 */
[----:B------:R-:W-:Y:S01]  /*3010*/  LOP3.LUT R2, R2, 0x7f800000, RZ, 0xfc, !PT ;  /* 0x7f80000002027812 */ /* 0x000fe200078efcff */
[----:B------:R-:W-:Y:S06]  /*3020*/  BRA `(.L_x_49) ;  /* 0x0000000000147947 */ /* 0x000fec0003800000 */
.L_x_43:
[----:B------:R-:W-:Y:S01]  /*3030*/  LOP3.LUT R2, R3, 0x80000000, R2, 0x48, !PT ;  /* 0x8000000003027812 */ /* 0x000fe200078e4802 */
[----:B------:R-:W-:Y:S06]  /*3040*/  BRA `(.L_x_49) ;  /* 0x00000000000c7947 */ /* 0x000fec0003800000 */
.L_x_42:
[----:B------:R-:W0:Y:S01]  /*3050*/  MUFU.RSQ R2, -QNAN ;  /* 0xffc0000000027908 */ /* 0x000e220000001400 */
[----:B------:R-:W-:Y:S05]  /*3060*/  BRA `(.L_x_49) ;  /* 0x0000000000047947 */ /* 0x000fea0003800000 */
.L_x_41:
[----:B------:R-:W-:-:S07]  /*3070*/  FADD.FTZ R2, R2, R3 ;  /* 0x0000000302027221 */ /* 0x000fce0000010000 */
.L_x_49:
[----:B------:R-:W-:Y:S05]  /*3080*/  BSYNC.RECONVERGENT B1 ;  /* 0x0000000000017941 */ /* 0x000fea0003800200 */
.L_x_39:
[----:B------:R-:W-:-:S04]  /*3090*/  HFMA2 R9, -RZ, RZ, 0, 0 ;  /* 0x00000000ff097431 */ /* 0x000fc800000001ff */
[----:B0-----:R-:W-:Y:S05]  /*30a0*/  RET.REL.NODEC R8 `(_Z11gpuBgrToLabPhS_S_S_iif) ;  /* 0xffffffcc08d47950 */ /* 0x001fea0003c3ffff */
.L_x_50:
[----:B------:R-:W-:-:S00]  /*30b0*/  BRA `(.L_x_50) ;  /* 0xfffffffc00fc7947 */ /* 0x000fc0000383ffff */
[----:B------:R-:W-:-:S00]  /*30c0*/  NOP ;  /* 0x0000000000007918 */ /* 0x000fc00000000000 */
        /* <DEDUP_REMOVED lines=11> */
.L_x_52:


//--------------------- .nv.shared.reserved.0     --------------------------
	.section	.nv.shared.reserved.0,"aw",@nobits
	.weak		__nv_reservedSMEM_offset_0_alias
	.size		__nv_reservedSMEM_offset_0_alias, 0, 64
	.other		__nv_reservedSMEM_offset_0_alias,@"STO_CUDA_RESERVED_SHARED STV_DEFAULT"
__nv_reservedSMEM_offset_0_alias:
	.zero		0
	.zero		64


//--------------------- .nv.constant0._Z11gpuBgrToLabPhS_S_S_iif --------------------------
	.section	.nv.constant0._Z11gpuBgrToLabPhS_S_S_iif,"a",@progbits
	.sectionflags	@""
	.align	4
.nv.constant0._Z11gpuBgrToLabPhS_S_S_iif:
	.zero		940


//--------------------- SYMBOLS --------------------------

	.type		.nv.reservedSmem.offset0,@object
	.size		.nv.reservedSmem.offset0,0x4
